// auto-generated by cutlass_sweep.gemm — config: {"arch": "sm_90", "cluster_m": 1, "cluster_n": 1, "dtype": "int8", "dtype_b": "int8", "layout": "nt", "stages": 0, "tile_k": 64, "tile_m": 384, "tile_n": 32}
#include "cutlass/cutlass.h"
#include "cutlass/gemm/collective/collective_builder.hpp"
#include "cutlass/gemm/device/gemm_universal_adapter.h"
#include "cutlass/gemm/kernel/gemm_universal.hpp"
#include "cutlass/epilogue/collective/collective_builder.hpp"

using ElemA = int8_t;
using ElemB = int8_t;
using ElemCD = int8_t;
using Acc  = int32_t;
using TileShape    = cute::Shape<cute::_384, cute::_32, cute::_64>;
using ClusterShape = cute::Shape<cute::_1, cute::_1, cute::_1>;

using CollectiveEpilogue = typename cutlass::epilogue::collective::CollectiveBuilder<
    cutlass::arch::Sm90, cutlass::arch::OpClassTensorOp,
    TileShape, ClusterShape,
    cutlass::epilogue::collective::EpilogueTileAuto,
    Acc, Acc,
    ElemCD, cutlass::layout::RowMajor, 128 / cutlass::sizeof_bits<ElemCD>::value,
    ElemCD, cutlass::layout::RowMajor, 128 / cutlass::sizeof_bits<ElemCD>::value,
    cutlass::epilogue::collective::EpilogueScheduleAuto
  >::CollectiveOp;

using CollectiveMainloop = typename cutlass::gemm::collective::CollectiveBuilder<
    cutlass::arch::Sm90, cutlass::arch::OpClassTensorOp,
    ElemA, cutlass::layout::RowMajor, 128 / cutlass::sizeof_bits<ElemA>::value,
    ElemB, cutlass::layout::ColumnMajor, 128 / cutlass::sizeof_bits<ElemB>::value,
    Acc,
    TileShape, ClusterShape,
    cutlass::gemm::collective::StageCountAutoCarveout<static_cast<int>(sizeof(typename CollectiveEpilogue::SharedStorage))>,
    cutlass::gemm::collective::KernelScheduleAuto
  >::CollectiveOp;

using GemmKernel = cutlass::gemm::kernel::GemmUniversal<
    cute::Shape<int,int,int,int>,
    CollectiveMainloop,
    CollectiveEpilogue
>;
using Gemm = cutlass::gemm::device::GemmUniversalAdapter<GemmKernel>;

// Force the device kernel symbol into the cubin without needing a host main.
auto* _anchor = &cutlass::device_kernel<GemmKernel>;


// ===== COMPILED SASS (sm_90a) =====

	.target	sm_90a

	.elftype	@"ET_EXEC"


//--------------------- .note.nv.tkinfo           --------------------------
	.section	.note.nv.tkinfo,"",@"SHT_NOTE"
	.sectionflags	@"SHF_NOTE_NV_TKINFO"
	.tkinfo
        /*0018*/ 	.word	0x00000002
        /*0030*/ 	.string	""
        /*0030*/ 	.string	"ptxas"
        /*0030*/ 	.string	"Cuda compilation tools, release 13.0, V13.0.88"
        /*0030*/ 	.string	"Build cuda_13.0.r13.0/compiler.36424714_0"
        /*0030*/ 	.string	"-arch sm_90a -m 64 "



//--------------------- .note.nv.cuinfo           --------------------------
	.section	.note.nv.cuinfo,"",@"SHT_NOTE"
	.sectionflags	@"SHF_NOTE_NV_CUINFO"
        /*0018*/ 	.short	0x0002
        /*001a*/ 	.short	0x005a
        /*001c*/ 	.short	0x0082
	.zero		2


//--------------------- .nv.info                  --------------------------
	.section	.nv.info,"",@"SHT_CUDA_INFO"
	.align	4


	//----- nvinfo : EIATTR_REGCOUNT
	.align		4
        /*0000*/ 	.byte	0x04, 0x2f
        /*0002*/ 	.short	(.L_15 - .L_14)
	.align		4
.L_14:
        /*0004*/ 	.word	index@(_ZN7cutlass13device_kernelINS_4gemm6kernel13GemmUniversalIN4cute5tupleIJiiiiEEENS1_10collective13CollectiveMmaINS1_34MainloopSm90TmaGmmaWarpSpecializedILi8ENS5_IJNS4_1CILi1EEESB_SB_EEENS1_35KernelTmaWarpSpecializedCooperativeEEENS5_IJNSA_ILi384EEENSA_ILi32EEENSA_ILi64EEEEEEaNS5_IJlSB_lEEEaSJ_NS4_8TiledMMAINS4_8MMA_AtomIJNS4_4SM904GMMA26MMA_64x32x32_S32S8S8_SS_TNEEEENS4_6LayoutINS5_IJNSA_ILi2EEESB_SB_EEENS5_IJSB_NSA_ILi0EEEST_EEEEENS5_IJNS4_10UnderscoreESW_SW_EEEEENS4_13SM90_TMA_LOADENS4_14ComposedLayoutINS4_7SwizzleILi2ELi4ELi3EEENS4_18smem_ptr_flag_bitsILi8EEENSQ_INS5_IJNSA_ILi8EEESH_EEENS5_IJSH_SB_EEEEEEEvNS4_8identityESZ_S19_vS1A_EENS_8epilogue10collective6detail29Sm90TmaWarpSpecializedAdapterINS1D_15DefaultEpilogueIaSJ_SJ_NS1C_6thread17LinearCombinationIaLi1EiiLNS1H_9ScaleType4KindE0ELNS_15FloatRoundStyleE2EaEENS1_15EpilogueDefaultEEEEEvvEEEEvNT_6ParamsE)
        /*0008*/ 	.word	0x000000a8


	//----- nvinfo : EIATTR_FRAME_SIZE
	.align		4
.L_15:
        /*000c*/ 	.byte	0x04, 0x11
        /*000e*/ 	.short	(.L_17 - .L_16)
	.align		4
.L_16:
        /*0010*/ 	.word	index@(_ZN7cutlass13device_kernelINS_4gemm6kernel13GemmUniversalIN4cute5tupleIJiiiiEEENS1_10collective13CollectiveMmaINS1_34MainloopSm90TmaGmmaWarpSpecializedILi8ENS5_IJNS4_1CILi1EEESB_SB_EEENS1_35KernelTmaWarpSpecializedCooperativeEEENS5_IJNSA_ILi384EEENSA_ILi32EEENSA_ILi64EEEEEEaNS5_IJlSB_lEEEaSJ_NS4_8TiledMMAINS4_8MMA_AtomIJNS4_4SM904GMMA26MMA_64x32x32_S32S8S8_SS_TNEEEENS4_6LayoutINS5_IJNSA_ILi2EEESB_SB_EEENS5_IJSB_NSA_ILi0EEEST_EEEEENS5_IJNS4_10UnderscoreESW_SW_EEEEENS4_13SM90_TMA_LOADENS4_14ComposedLayoutINS4_7SwizzleILi2ELi4ELi3EEENS4_18smem_ptr_flag_bitsILi8EEENSQ_INS5_IJNSA_ILi8EEESH_EEENS5_IJSH_SB_EEEEEEEvNS4_8identityESZ_S19_vS1A_EENS_8epilogue10collective6detail29Sm90TmaWarpSpecializedAdapterINS1D_15DefaultEpilogueIaSJ_SJ_NS1C_6thread17LinearCombinationIaLi1EiiLNS1H_9ScaleType4KindE0ELNS_15FloatRoundStyleE2EaEENS1_15EpilogueDefaultEEEEEvvEEEEvNT_6ParamsE)
        /*0014*/ 	.word	0x00000000


	//----- nvinfo : EIATTR_MIN_STACK_SIZE
	.align		4
.L_17:
        /*0018*/ 	.byte	0x04, 0x12
        /*001a*/ 	.short	(.L_19 - .L_18)
	.align		4
.L_18:
        /*001c*/ 	.word	index@(_ZN7cutlass13device_kernelINS_4gemm6kernel13GemmUniversalIN4cute5tupleIJiiiiEEENS1_10collective13CollectiveMmaINS1_34MainloopSm90TmaGmmaWarpSpecializedILi8ENS5_IJNS4_1CILi1EEESB_SB_EEENS1_35KernelTmaWarpSpecializedCooperativeEEENS5_IJNSA_ILi384EEENSA_ILi32EEENSA_ILi64EEEEEEaNS5_IJlSB_lEEEaSJ_NS4_8TiledMMAINS4_8MMA_AtomIJNS4_4SM904GMMA26MMA_64x32x32_S32S8S8_SS_TNEEEENS4_6LayoutINS5_IJNSA_ILi2EEESB_SB_EEENS5_IJSB_NSA_ILi0EEEST_EEEEENS5_IJNS4_10UnderscoreESW_SW_EEEEENS4_13SM90_TMA_LOADENS4_14ComposedLayoutINS4_7SwizzleILi2ELi4ELi3EEENS4_18smem_ptr_flag_bitsILi8EEENSQ_INS5_IJNSA_ILi8EEESH_EEENS5_IJSH_SB_EEEEEEEvNS4_8identityESZ_S19_vS1A_EENS_8epilogue10collective6detail29Sm90TmaWarpSpecializedAdapterINS1D_15DefaultEpilogueIaSJ_SJ_NS1C_6thread17LinearCombinationIaLi1EiiLNS1H_9ScaleType4KindE0ELNS_15FloatRoundStyleE2EaEENS1_15EpilogueDefaultEEEEEvvEEEEvNT_6ParamsE)
        /*0020*/ 	.word	0x00000000
.L_19:


//--------------------- .nv.compat                --------------------------
	.section	.nv.compat,"",@"SHT_CUDA_COMPAT_INFO"
	.align	4
        /*0000*/ 	.byte	0x02, 0x09, 0x01, 0x00, 0x02, 0x02, 0x04, 0x00, 0x02, 0x05, 0x05, 0x00, 0x03, 0x07, 0x01, 0x01
        /*0010*/ 	.byte	0x02, 0x03, 0x01, 0x00, 0x02, 0x06, 0x01, 0x00, 0x04, 0x0b, 0x08, 0x00, 0x00, 0x00, 0x00, 0x00
        /*0020*/ 	.byte	0x00, 0x00, 0x00, 0x00


//--------------------- .nv.info._ZN7cutlass13device_kernelINS_4gemm6kernel13GemmUniversalIN4cute5tupleIJiiiiEEENS1_10collective13CollectiveMmaINS1_34MainloopSm90TmaGmmaWarpSpecializedILi8ENS5_IJNS4_1CILi1EEESB_SB_EEENS1_35KernelTmaWarpSpecializedCooperativeEEENS5_IJNSA_ILi384EEENSA_ILi32EEENSA_ILi64EEEEEEaNS5_IJlSB_lEEEaSJ_NS4_8TiledMMAINS4_8MMA_AtomIJNS4_4SM904GMMA26MMA_64x32x32_S32S8S8_SS_TNEEEENS4_6LayoutINS5_IJNSA_ILi2EEESB_SB_EEENS5_IJSB_NSA_ILi0EEEST_EEEEENS5_IJNS4_10UnderscoreESW_SW_EEEEENS4_13SM90_TMA_LOADENS4_14ComposedLayoutINS4_7SwizzleILi2ELi4ELi3EEENS4_18smem_ptr_flag_bitsILi8EEENSQ_INS5_IJNSA_ILi8EEESH_EEENS5_IJSH_SB_EEEEEEEvNS4_8identityESZ_S19_vS1A_EENS_8epilogue10collective6detail29Sm90TmaWarpSpecializedAdapterINS1D_15DefaultEpilogueIaSJ_SJ_NS1C_6thread17LinearCombinationIaLi1EiiLNS1H_9ScaleType4KindE0ELNS_15FloatRoundStyleE2EaEENS1_15EpilogueDefaultEEEEEvvEEEEvNT_6ParamsE --------------------------
	.section	.nv.info._ZN7cutlass13device_kernelINS_4gemm6kernel13GemmUniversalIN4cute5tupleIJiiiiEEENS1_10collective13CollectiveMmaINS1_34MainloopSm90TmaGmmaWarpSpecializedILi8ENS5_IJNS4_1CILi1EEESB_SB_EEENS1_35KernelTmaWarpSpecializedCooperativeEEENS5_IJNSA_ILi384EEENSA_ILi32EEENSA_ILi64EEEEEEaNS5_IJlSB_lEEEaSJ_NS4_8TiledMMAINS4_8MMA_AtomIJNS4_4SM904GMMA26MMA_64x32x32_S32S8S8_SS_TNEEEENS4_6LayoutINS5_IJNSA_ILi2EEESB_SB_EEENS5_IJSB_NSA_ILi0EEEST_EEEEENS5_IJNS4_10UnderscoreESW_SW_EEEEENS4_13SM90_TMA_LOADENS4_14ComposedLayoutINS4_7SwizzleILi2ELi4ELi3EEENS4_18smem_ptr_flag_bitsILi8EEENSQ_INS5_IJNSA_ILi8EEESH_EEENS5_IJSH_SB_EEEEEEEvNS4_8identityESZ_S19_vS1A_EENS_8epilogue10collective6detail29Sm90TmaWarpSpecializedAdapterINS1D_15DefaultEpilogueIaSJ_SJ_NS1C_6thread17LinearCombinationIaLi1EiiLNS1H_9ScaleType4KindE0ELNS_15FloatRoundStyleE2EaEENS1_15EpilogueDefaultEEEEEvvEEEEvNT_6ParamsE,"",@"SHT_CUDA_INFO"
	.sectionflags	@""
	.align	4


	//----- nvinfo : EIATTR_CUDA_API_VERSION
	.align		4
        /*0000*/ 	.byte	0x04, 0x37
        /*0002*/ 	.short	(.L_21 - .L_20)
.L_20:
        /*0004*/ 	.word	0x00000082


	//----- nvinfo : EIATTR_KPARAM_INFO
	.align		4
.L_21:
        /*0008*/ 	.byte	0x04, 0x17
        /*000a*/ 	.short	(.L_23 - .L_22)
.L_22:
        /*000c*/ 	.word	0x00000000
        /*0010*/ 	.short	0x0000
        /*0012*/ 	.short	0x0070
        /*0014*/ 	.byte	0x00, 0xf0, 0x01, 0x10


	//----- nvinfo : EIATTR_SPARSE_MMA_MASK
	.align		4
.L_23:
        /*0018*/ 	.byte	0x03, 0x50
        /*001a*/ 	.short	0x0000


	//----- nvinfo : EIATTR_MAXREG_COUNT
	.align		4
        /*001c*/ 	.byte	0x03, 0x1b
        /*001e*/ 	.short	0x00a8


	//----- nvinfo : EIATTR_NUM_BARRIERS
	.align		4
        /*0020*/ 	.byte	0x02, 0x4c
        /*0022*/ 	.byte	0x01
	.zero		1


	//----- nvinfo : EIATTR_EXTERNS
	.align		4
        /*0024*/ 	.byte	0x04, 0x0f
        /*0026*/ 	.short	(.L_25 - .L_24)


	//   ....[0]....
	.align		4
.L_24:
        /*0028*/ 	.word	index@(__assertfail)


	//----- nvinfo : EIATTR_MERCURY_ISA_VERSION
	.align		4
.L_25:
        /*002c*/ 	.byte	0x03, 0x5f
        /*002e*/ 	.short	0x0101


	//----- nvinfo : EIATTR_INT_WARP_WIDE_INSTR_OFFSETS
	.align		4
        /*0030*/ 	.byte	0x04, 0x31
        /*0032*/ 	.short	(.L_27 - .L_26)


	//   ....[0]....
.L_26:
        /*0034*/ 	.word	0x00000450


	//   ....[1]....
        /*0038*/ 	.word	0x00000460


	//   ....[2]....
        /*003c*/ 	.word	0x00000560


	//----- nvinfo : EIATTR_COOP_GROUP_MASK_REGIDS
	.align		4
.L_27:
        /*0040*/ 	.byte	0x04, 0x29
        /*0042*/ 	.short	(.L_29 - .L_28)


	//   ....[0]....
.L_28:
        /*0044*/ 	.word	0xffffffff


	//   ....[1]....
        /*0048*/ 	.word	0xffffffff


	//   ....[2]....
        /*004c*/ 	.word	0xffffffff


	//   ....[3]....
        /*0050*/ 	.word	0xffffffff


	//   ....[4]....
        /*0054*/ 	.word	0xffffffff


	//----- nvinfo : EIATTR_COOP_GROUP_INSTR_OFFSETS
	.align		4
.L_29:
        /*0058*/ 	.byte	0x04, 0x28
        /*005a*/ 	.short	(.L_31 - .L_30)


	//   ....[0]....
.L_30:
        /*005c*/ 	.word	0x00000060


	//   ....[1]....
        /*0060*/ 	.word	0x00000070


	//   ....[2]....
        /*0064*/ 	.word	0x00000130


	//   ....[3]....
        /*0068*/ 	.word	0x00000370


	//   ....[4]....
        /*006c*/ 	.word	0x00001210


	//----- nvinfo : EIATTR_REG_RECONFIG
	.align		4
.L_31:
        /*0070*/ 	.byte	0x01, 0x54
	.zero		2


	//----- nvinfo : EIATTR_SYSCALL_OFFSETS
	.align		4
        /*0074*/ 	.byte	0x04, 0x46
        /*0076*/ 	.short	(.L_33 - .L_32)


	//   ....[0]....
.L_32:
        /*0078*/ 	.word	0x000013e0


	//----- nvinfo : EIATTR_MBARRIER_INSTR_OFFSETS
	.align		4
.L_33:
        /*007c*/ 	.byte	0x04, 0x39
        /*007e*/ 	.short	(.L_35 - .L_34)


	//   ....[0]....
.L_34:
        /*0080*/ 	.word	0x00000250
        /*0084*/ 	.word	0x000000ff
        /*0088*/ 	.word	0x00000000
        /*008c*/ 	.short	0x0100
        /*008e*/ 	.byte	0x08
	.zero		1


	//   ....[1]....
        /*0090*/ 	.word	0x00000260
        /*0094*/ 	.word	0x000000ff
        /*0098*/ 	.word	0x00000040
        /*009c*/ 	.short	0x0100
        /*009e*/ 	.byte	0x08
	.zero		1


	//   ....[2]....
        /*00a0*/ 	.word	0x00000270
        /*00a4*/ 	.word	0x000000ff
        /*00a8*/ 	.word	0x00000008
        /*00ac*/ 	.short	0x0100
        /*00ae*/ 	.byte	0x08
	.zero		1


	//   ....[3]....
        /*00b0*/ 	.word	0x00000280
        /*00b4*/ 	.word	0x000000ff
        /*00b8*/ 	.word	0x00000048
        /*00bc*/ 	.short	0x0100
        /*00be*/ 	.byte	0x08
	.zero		1


	//   ....[4]....
        /*00c0*/ 	.word	0x00000290
        /*00c4*/ 	.word	0x000000ff
        /*00c8*/ 	.word	0x00000010
        /*00cc*/ 	.short	0x0100
        /*00ce*/ 	.byte	0x08
	.zero		1


	//   ....[5]....
        /*00d0*/ 	.word	0x000002a0
        /*00d4*/ 	.word	0x000000ff
        /*00d8*/ 	.word	0x00000050
        /*00dc*/ 	.short	0x0100
        /*00de*/ 	.byte	0x08
	.zero		1


	//   ....[6]....
        /*00e0*/ 	.word	0x000002b0
        /*00e4*/ 	.word	0x000000ff
        /*00e8*/ 	.word	0x00000018
        /*00ec*/ 	.short	0x0100
        /*00ee*/ 	.byte	0x08
	.zero		1


	//   ....[7]....
        /*00f0*/ 	.word	0x000002c0
        /*00f4*/ 	.word	0x000000ff
        /*00f8*/ 	.word	0x00000058
        /*00fc*/ 	.short	0x0100
        /*00fe*/ 	.byte	0x08
	.zero		1


	//   ....[8]....
        /*0100*/ 	.word	0x000002d0
        /*0104*/ 	.word	0x000000ff
        /*0108*/ 	.word	0x00000020
        /*010c*/ 	.short	0x0100
        /*010e*/ 	.byte	0x08
	.zero		1


	//   ....[9]....
        /*0110*/ 	.word	0x000002e0
        /*0114*/ 	.word	0x000000ff
        /*0118*/ 	.word	0x00000060
        /*011c*/ 	.short	0x0100
        /*011e*/ 	.byte	0x08
	.zero		1


	//   ....[10]....
        /*0120*/ 	.word	0x000002f0
        /*0124*/ 	.word	0x000000ff
        /*0128*/ 	.word	0x00000028
        /*012c*/ 	.short	0x0100
        /*012e*/ 	.byte	0x08
	.zero		1


	//   ....[11]....
        /*0130*/ 	.word	0x00000300
        /*0134*/ 	.word	0x000000ff
        /*0138*/ 	.word	0x00000068
        /*013c*/ 	.short	0x0100
        /*013e*/ 	.byte	0x08
	.zero		1


	//   ....[12]....
        /*0140*/ 	.word	0x00000310
        /*0144*/ 	.word	0x000000ff
        /*0148*/ 	.word	0x00000030
        /*014c*/ 	.short	0x0100
        /*014e*/ 	.byte	0x08
	.zero		1


	//   ....[13]....
        /*0150*/ 	.word	0x00000320
        /*0154*/ 	.word	0x000000ff
        /*0158*/ 	.word	0x00000070
        /*015c*/ 	.short	0x0100
        /*015e*/ 	.byte	0x08
	.zero		1


	//   ....[14]....
        /*0160*/ 	.word	0x00000330
        /*0164*/ 	.word	0x000000ff
        /*0168*/ 	.word	0x00000038
        /*016c*/ 	.short	0x0100
        /*016e*/ 	.byte	0x08
	.zero		1


	//   ....[15]....
        /*0170*/ 	.word	0x00000340
        /*0174*/ 	.word	0x000000ff
        /*0178*/ 	.word	0x00000078
        /*017c*/ 	.short	0x0100
        /*017e*/ 	.byte	0x08
	.zero		1


	//   ....[16]....
        /*0180*/ 	.word	0x000005e0
        /*0184*/ 	.word	0x000000ff
        /*0188*/ 	.word	0x00000090
        /*018c*/ 	.short	0x0100
        /*018e*/ 	.byte	0x08
	.zero		1


	//   ....[17]....
        /*0190*/ 	.word	0x00000670
        /*0194*/ 	.word	0x000000ff
        /*0198*/ 	.word	0x00000098
        /*019c*/ 	.short	0x0100
        /*019e*/ 	.byte	0x08
	.zero		1


	//   ....[18]....
        /*01a0*/ 	.word	0x000014b0
        /*01a4*/ 	.word	0x00000003
        /*01a8*/ 	.word	0x00000000
        /*01ac*/ 	.short	0x010a
        /*01ae*/ 	.byte	0x3f
	.zero		1


	//   ....[19]....
        /*01b0*/ 	.word	0x00001510
        /*01b4*/ 	.word	0x00000003
        /*01b8*/ 	.word	0x00000000
        /*01bc*/ 	.short	0x010a
        /*01be*/ 	.byte	0x3f
	.zero		1


	//   ....[20]....
        /*01c0*/ 	.word	0x00001930
        /*01c4*/ 	.word	0x00000005
        /*01c8*/ 	.word	0x00000000
        /*01cc*/ 	.short	0x010a
        /*01ce*/ 	.byte	0x3f
	.zero		1


	//   ....[21]....
        /*01d0*/ 	.word	0x00001970
        /*01d4*/ 	.word	0x00000005
        /*01d8*/ 	.word	0x00000000
        /*01dc*/ 	.short	0x010a
        /*01de*/ 	.byte	0x3f
	.zero		1


	//   ....[22]....
        /*01e0*/ 	.word	0x00001c70
        /*01e4*/ 	.word	0x00000004
        /*01e8*/ 	.word	0x00000000
        /*01ec*/ 	.short	0x0101
        /*01ee*/ 	.byte	0x3f
	.zero		1


	//   ....[23]....
        /*01f0*/ 	.word	0x00001e10
        /*01f4*/ 	.word	0x00000000
        /*01f8*/ 	.word	0x00000000
        /*01fc*/ 	.short	0x0101
        /*01fe*/ 	.byte	0x3f
	.zero		1


	//   ....[24]....
        /*0200*/ 	.word	0x00005d00
        /*0204*/ 	.word	0x0000000e
        /*0208*/ 	.word	0x00000040
        /*020c*/ 	.short	0x010a
        /*020e*/ 	.byte	0x3f
	.zero		1


	//   ....[25]....
        /*0210*/ 	.word	0x000060c0
        /*0214*/ 	.word	0x00000005
        /*0218*/ 	.word	0x00000098
        /*021c*/ 	.short	0x0101
        /*021e*/ 	.byte	0x3f
	.zero		1


	//   ....[26]....
        /*0220*/ 	.word	0x000067d0
        /*0224*/ 	.word	0x00000007
        /*0228*/ 	.word	0x00000000
        /*022c*/ 	.short	0x010a
        /*022e*/ 	.byte	0x3f
	.zero		1


	//   ....[27]....
        /*0230*/ 	.word	0x00006850
        /*0234*/ 	.word	0x00000008
        /*0238*/ 	.word	0x00000000
        /*023c*/ 	.short	0x010a
        /*023e*/ 	.byte	0x3f
	.zero		1


	//   ....[28]....
        /*0240*/ 	.word	0x000068e0
        /*0244*/ 	.word	0x00000009
        /*0248*/ 	.word	0x00000000
        /*024c*/ 	.short	0x010a
        /*024e*/ 	.byte	0x3f
	.zero		1


	//   ....[29]....
        /*0250*/ 	.word	0x00006970
        /*0254*/ 	.word	0x00000008
        /*0258*/ 	.word	0x00000000
        /*025c*/ 	.short	0x010a
        /*025e*/ 	.byte	0x3f
	.zero		1


	//   ....[30]....
        /*0260*/ 	.word	0x00006a00
        /*0264*/ 	.word	0x00000009
        /*0268*/ 	.word	0x00000000
        /*026c*/ 	.short	0x010a
        /*026e*/ 	.byte	0x3f
	.zero		1


	//   ....[31]....
        /*0270*/ 	.word	0x00006a90
        /*0274*/ 	.word	0x00000008
        /*0278*/ 	.word	0x00000000
        /*027c*/ 	.short	0x010a
        /*027e*/ 	.byte	0x3f
	.zero		1


	//   ....[32]....
        /*0280*/ 	.word	0x00006b20
        /*0284*/ 	.word	0x0000000b
        /*0288*/ 	.word	0x00000000
        /*028c*/ 	.short	0x010a
        /*028e*/ 	.byte	0x3f
	.zero		1


	//   ....[33]....
        /*0290*/ 	.word	0x00006bb0
        /*0294*/ 	.word	0x00000003
        /*0298*/ 	.word	0x00000000
        /*029c*/ 	.short	0x010a
        /*029e*/ 	.byte	0x3f
	.zero		1


	//   ....[34]....
        /*02a0*/ 	.word	0x00006c10
        /*02a4*/ 	.word	0x00000003
        /*02a8*/ 	.word	0x00000000
        /*02ac*/ 	.short	0x010a
        /*02ae*/ 	.byte	0x3f
	.zero		1


	//   ....[35]....
        /*02b0*/ 	.word	0x00006c60
        /*02b4*/ 	.word	0x00000005
        /*02b8*/ 	.word	0x00000000
        /*02bc*/ 	.short	0x010a
        /*02be*/ 	.byte	0x3f
	.zero		1


	//   ....[36]....
        /*02c0*/ 	.word	0x00006d30
        /*02c4*/ 	.word	0x0000000e
        /*02c8*/ 	.word	0x00000040
        /*02cc*/ 	.short	0x010a
        /*02ce*/ 	.byte	0x3f
	.zero		1


	//   ....[37]....
        /*02d0*/ 	.word	0x00006e00
        /*02d4*/ 	.word	0x00000007
        /*02d8*/ 	.word	0x00000000
        /*02dc*/ 	.short	0x010a
        /*02de*/ 	.byte	0x3f
	.zero		1


	//   ....[38]....
        /*02e0*/ 	.word	0x00006e50
        /*02e4*/ 	.word	0x00000008
        /*02e8*/ 	.word	0x00000000
        /*02ec*/ 	.short	0x010a
        /*02ee*/ 	.byte	0x3f
	.zero		1


	//   ....[39]....
        /*02f0*/ 	.word	0x00006ea0
        /*02f4*/ 	.word	0x00000009
        /*02f8*/ 	.word	0x00000000
        /*02fc*/ 	.short	0x010a
        /*02fe*/ 	.byte	0x3f
	.zero		1


	//   ....[40]....
        /*0300*/ 	.word	0x00006ef0
        /*0304*/ 	.word	0x00000008
        /*0308*/ 	.word	0x00000000
        /*030c*/ 	.short	0x010a
        /*030e*/ 	.byte	0x3f
	.zero		1


	//   ....[41]....
        /*0310*/ 	.word	0x00006f40
        /*0314*/ 	.word	0x00000009
        /*0318*/ 	.word	0x00000000
        /*031c*/ 	.short	0x010a
        /*031e*/ 	.byte	0x3f
	.zero		1


	//   ....[42]....
        /*0320*/ 	.word	0x00006f90
        /*0324*/ 	.word	0x00000008
        /*0328*/ 	.word	0x00000000
        /*032c*/ 	.short	0x010a
        /*032e*/ 	.byte	0x3f
	.zero		1


	//   ....[43]....
        /*0330*/ 	.word	0x00006fe0
        /*0334*/ 	.word	0x0000000b
        /*0338*/ 	.word	0x00000000
        /*033c*/ 	.short	0x010a
        /*033e*/ 	.byte	0x3f
	.zero		1


	//----- nvinfo : EIATTR_NUM_MBARRIERS
	.align		4
.L_35:
        /*0340*/ 	.byte	0x03, 0x38
        /*0342*/ 	.short	0x0012


	//----- nvinfo : EIATTR_EXIT_INSTR_OFFSETS
	.align		4
        /*0344*/ 	.byte	0x04, 0x1c
        /*0346*/ 	.short	(.L_37 - .L_36)


	//   ....[0]....
.L_36:
        /*0348*/ 	.word	0x00000710


	//   ....[1]....
        /*034c*/ 	.word	0x00000fe0


	//   ....[2]....
        /*0350*/ 	.word	0x000053e0


	//   ....[3]....
        /*0354*/ 	.word	0x00005a10


	//   ....[4]....
        /*0358*/ 	.word	0x00006c00


	//----- nvinfo : EIATTR_MAX_THREADS
	.align		4
.L_37:
        /*035c*/ 	.byte	0x04, 0x05
        /*035e*/ 	.short	(.L_39 - .L_38)
.L_38:
        /*0360*/ 	.word	0x00000180
        /*0364*/ 	.word	0x00000001
        /*0368*/ 	.word	0x00000001


	//----- nvinfo : EIATTR_CRS_STACK_SIZE
	.align		4
.L_39:
        /*036c*/ 	.byte	0x04, 0x1e
        /*036e*/ 	.short	(.L_41 - .L_40)
.L_40:
        /*0370*/ 	.word	0x00000000


	//----- nvinfo : EIATTR_CBANK_PARAM_SIZE
	.align		4
.L_41:
        /*0374*/ 	.byte	0x03, 0x19
        /*0376*/ 	.short	0x0470


	//----- nvinfo : EIATTR_PARAM_CBANK
	.align		4
        /*0378*/ 	.byte	0x04, 0x0a
        /*037a*/ 	.short	(.L_43 - .L_42)
	.align		4
.L_42:
        /*037c*/ 	.word	index@(.nv.constant0._ZN7cutlass13device_kernelINS_4gemm6kernel13GemmUniversalIN4cute5tupleIJiiiiEEENS1_10collective13CollectiveMmaINS1_34MainloopSm90TmaGmmaWarpSpecializedILi8ENS5_IJNS4_1CILi1EEESB_SB_EEENS1_35KernelTmaWarpSpecializedCooperativeEEENS5_IJNSA_ILi384EEENSA_ILi32EEENSA_ILi64EEEEEEaNS5_IJlSB_lEEEaSJ_NS4_8TiledMMAINS4_8MMA_AtomIJNS4_4SM904GMMA26MMA_64x32x32_S32S8S8_SS_TNEEEENS4_6LayoutINS5_IJNSA_ILi2EEESB_SB_EEENS5_IJSB_NSA_ILi0EEEST_EEEEENS5_IJNS4_10UnderscoreESW_SW_EEEEENS4_13SM90_TMA_LOADENS4_14ComposedLayoutINS4_7SwizzleILi2ELi4ELi3EEENS4_18smem_ptr_flag_bitsILi8EEENSQ_INS5_IJNSA_ILi8EEESH_EEENS5_IJSH_SB_EEEEEEEvNS4_8identityESZ_S19_vS1A_EENS_8epilogue10collective6detail29Sm90TmaWarpSpecializedAdapterINS1D_15DefaultEpilogueIaSJ_SJ_NS1C_6thread17LinearCombinationIaLi1EiiLNS1H_9ScaleType4KindE0ELNS_15FloatRoundStyleE2EaEENS1_15EpilogueDefaultEEEEEvvEEEEvNT_6ParamsE)
        /*0380*/ 	.short	0x0210
        /*0382*/ 	.short	0x0470


	//----- nvinfo : EIATTR_SW_WAR
	.align		4
.L_43:
        /*0384*/ 	.byte	0x04, 0x36
        /*0386*/ 	.short	(.L_45 - .L_44)
.L_44:
        /*0388*/ 	.word	0x00000008
.L_45:


//--------------------- .nv.callgraph             --------------------------
	.section	.nv.callgraph,"",@"SHT_CUDA_CALLGRAPH"
	.align	4
	.sectionentsize	8
	.align		4
        /*0000*/ 	.word	0x00000000
	.align		4
        /*0004*/ 	.word	0xffffffff
	.align		4
        /*0008*/ 	.word	index@(_ZN7cutlass13device_kernelINS_4gemm6kernel13GemmUniversalIN4cute5tupleIJiiiiEEENS1_10collective13CollectiveMmaINS1_34MainloopSm90TmaGmmaWarpSpecializedILi8ENS5_IJNS4_1CILi1EEESB_SB_EEENS1_35KernelTmaWarpSpecializedCooperativeEEENS5_IJNSA_ILi384EEENSA_ILi32EEENSA_ILi64EEEEEEaNS5_IJlSB_lEEEaSJ_NS4_8TiledMMAINS4_8MMA_AtomIJNS4_4SM904GMMA26MMA_64x32x32_S32S8S8_SS_TNEEEENS4_6LayoutINS5_IJNSA_ILi2EEESB_SB_EEENS5_IJSB_NSA_ILi0EEEST_EEEEENS5_IJNS4_10UnderscoreESW_SW_EEEEENS4_13SM90_TMA_LOADENS4_14ComposedLayoutINS4_7SwizzleILi2ELi4ELi3EEENS4_18smem_ptr_flag_bitsILi8EEENSQ_INS5_IJNSA_ILi8EEESH_EEENS5_IJSH_SB_EEEEEEEvNS4_8identityESZ_S19_vS1A_EENS_8epilogue10collective6detail29Sm90TmaWarpSpecializedAdapterINS1D_15DefaultEpilogueIaSJ_SJ_NS1C_6thread17LinearCombinationIaLi1EiiLNS1H_9ScaleType4KindE0ELNS_15FloatRoundStyleE2EaEENS1_15EpilogueDefaultEEEEEvvEEEEvNT_6ParamsE)
	.align		4
        /*000c*/ 	.word	index@(__assertfail)
	.align		4
        /*0010*/ 	.word	0x00000000
	.align		4
        /*0014*/ 	.word	0xfffffffe
	.align		4
        /*0018*/ 	.word	0x00000000
	.align		4
        /*001c*/ 	.word	0xfffffffd
	.align		4
        /*0020*/ 	.word	0x00000000
	.align		4
        /*0024*/ 	.word	0xfffffffc


//--------------------- .nv.constant4             --------------------------
	.section	.nv.constant4,"a",@progbits
	.align	8
	.align		8
.nv.constant4:
        /*0000*/ 	.dword	__assertfail
	.align		8
        /*0008*/ 	.dword	__unnamed_1
	.align		8
        /*0010*/ 	.dword	_ZN39_INTERNAL_751b3449_4_k_cu_229242b7_57434cuda3std3__45__cpo5beginE
	.align		8
        /*0018*/ 	.dword	_ZN39_INTERNAL_751b3449_4_k_cu_229242b7_57434cuda3std3__45__cpo3endE
	.align		8
        /*0020*/ 	.dword	_ZN39_INTERNAL_751b3449_4_k_cu_229242b7_57434cuda3std3__45__cpo6cbeginE
	.align		8
        /*0028*/ 	.dword	_ZN39_INTERNAL_751b3449_4_k_cu_229242b7_57434cuda3std3__45__cpo4cendE
	.align		8
        /*0030*/ 	.dword	_ZN39_INTERNAL_751b3449_4_k_cu_229242b7_57434cuda3std3__441_GLOBAL__N__751b3449_4_k_cu_229242b7_57436ignoreE
	.align		8
        /*0038*/ 	.dword	_ZN39_INTERNAL_751b3449_4_k_cu_229242b7_57434cuda3std3__419piecewise_constructE
	.align		8
        /*0040*/ 	.dword	_ZN39_INTERNAL_751b3449_4_k_cu_229242b7_57434cuda3std3__48in_placeE
	.align		8
        /*0048*/ 	.dword	_ZN39_INTERNAL_751b3449_4_k_cu_229242b7_57434cuda3std6ranges3__45__cpo4swapE
	.align		8
        /*0050*/ 	.dword	_ZN39_INTERNAL_751b3449_4_k_cu_229242b7_57434cuda3std6ranges3__45__cpo9iter_moveE
	.align		8
        /*0058*/ 	.dword	_ZN39_INTERNAL_751b3449_4_k_cu_229242b7_57434cute7productE
	.align		8
        /*0060*/ 	.dword	_ZN39_INTERNAL_751b3449_4_k_cu_229242b7_57434cute1_E
	.align		8
        /*0068*/ 	.dword	$str$22
	.align		8
        /*0070*/ 	.dword	$str$23


//--------------------- .text._ZN7cutlass13device_kernelINS_4gemm6kernel13GemmUniversalIN4cute5tupleIJiiiiEEENS1_10collective13CollectiveMmaINS1_34MainloopSm90TmaGmmaWarpSpecializedILi8ENS5_IJNS4_1CILi1EEESB_SB_EEENS1_35KernelTmaWarpSpecializedCooperativeEEENS5_IJNSA_ILi384EEENSA_ILi32EEENSA_ILi64EEEEEEaNS5_IJlSB_lEEEaSJ_NS4_8TiledMMAINS4_8MMA_AtomIJNS4_4SM904GMMA26MMA_64x32x32_S32S8S8_SS_TNEEEENS4_6LayoutINS5_IJNSA_ILi2EEESB_SB_EEENS5_IJSB_NSA_ILi0EEEST_EEEEENS5_IJNS4_10UnderscoreESW_SW_EEEEENS4_13SM90_TMA_LOADENS4_14ComposedLayoutINS4_7SwizzleILi2ELi4ELi3EEENS4_18smem_ptr_flag_bitsILi8EEENSQ_INS5_IJNSA_ILi8EEESH_EEENS5_IJSH_SB_EEEEEEEvNS4_8identityESZ_S19_vS1A_EENS_8epilogue10collective6detail29Sm90TmaWarpSpecializedAdapterINS1D_15DefaultEpilogueIaSJ_SJ_NS1C_6thread17LinearCombinationIaLi1EiiLNS1H_9ScaleType4KindE0ELNS_15FloatRoundStyleE2EaEENS1_15EpilogueDefaultEEEEEvvEEEEvNT_6ParamsE --------------------------
	.section	.text._ZN7cutlass13device_kernelINS_4gemm6kernel13GemmUniversalIN4cute5tupleIJiiiiEEENS1_10collective13CollectiveMmaINS1_34MainloopSm90TmaGmmaWarpSpecializedILi8ENS5_IJNS4_1CILi1EEESB_SB_EEENS1_35KernelTmaWarpSpecializedCooperativeEEENS5_IJNSA_ILi384EEENSA_ILi32EEENSA_ILi64EEEEEEaNS5_IJlSB_lEEEaSJ_NS4_8TiledMMAINS4_8MMA_AtomIJNS4_4SM904GMMA26MMA_64x32x32_S32S8S8_SS_TNEEEENS4_6LayoutINS5_IJNSA_ILi2EEESB_SB_EEENS5_IJSB_NSA_ILi0EEEST_EEEEENS5_IJNS4_10UnderscoreESW_SW_EEEEENS4_13SM90_TMA_LOADENS4_14ComposedLayoutINS4_7SwizzleILi2ELi4ELi3EEENS4_18smem_ptr_flag_bitsILi8EEENSQ_INS5_IJNSA_ILi8EEESH_EEENS5_IJSH_SB_EEEEEEEvNS4_8identityESZ_S19_vS1A_EENS_8epilogue10collective6detail29Sm90TmaWarpSpecializedAdapterINS1D_15DefaultEpilogueIaSJ_SJ_NS1C_6thread17LinearCombinationIaLi1EiiLNS1H_9ScaleType4KindE0ELNS_15FloatRoundStyleE2EaEENS1_15EpilogueDefaultEEEEEvvEEEEvNT_6ParamsE,"ax",@progbits
	.align	128
.text._ZN7cutlass13device_kernelINS_4gemm6kernel13GemmUniversalIN4cute5tupleIJiiiiEEENS1_10collective13CollectiveMmaINS1_34MainloopSm90TmaGmmaWarpSpecializedILi8ENS5_IJNS4_1CILi1EEESB_SB_EEENS1_35KernelTmaWarpSpecializedCooperativeEEENS5_IJNSA_ILi384EEENSA_ILi32EEENSA_ILi64EEEEEEaNS5_IJlSB_lEEEaSJ_NS4_8TiledMMAINS4_8MMA_AtomIJNS4_4SM904GMMA26MMA_64x32x32_S32S8S8_SS_TNEEEENS4_6LayoutINS5_IJNSA_ILi2EEESB_SB_EEENS5_IJSB_NSA_ILi0EEEST_EEEEENS5_IJNS4_10UnderscoreESW_SW_EEEEENS4_13SM90_TMA_LOADENS4_14ComposedLayoutINS4_7SwizzleILi2ELi4ELi3EEENS4_18smem_ptr_flag_bitsILi8EEENSQ_INS5_IJNSA_ILi8EEESH_EEENS5_IJSH_SB_EEEEEEEvNS4_8identityESZ_S19_vS1A_EENS_8epilogue10collective6detail29Sm90TmaWarpSpecializedAdapterINS1D_15DefaultEpilogueIaSJ_SJ_NS1C_6thread17LinearCombinationIaLi1EiiLNS1H_9ScaleType4KindE0ELNS_15FloatRoundStyleE2EaEENS1_15EpilogueDefaultEEEEEvvEEEEvNT_6ParamsE:
        .type           _ZN7cutlass13device_kernelINS_4gemm6kernel13GemmUniversalIN4cute5tupleIJiiiiEEENS1_10collective13CollectiveMmaINS1_34MainloopSm90TmaGmmaWarpSpecializedILi8ENS5_IJNS4_1CILi1EEESB_SB_EEENS1_35KernelTmaWarpSpecializedCooperativeEEENS5_IJNSA_ILi384EEENSA_ILi32EEENSA_ILi64EEEEEEaNS5_IJlSB_lEEEaSJ_NS4_8TiledMMAINS4_8MMA_AtomIJNS4_4SM904GMMA26MMA_64x32x32_S32S8S8_SS_TNEEEENS4_6LayoutINS5_IJNSA_ILi2EEESB_SB_EEENS5_IJSB_NSA_ILi0EEEST_EEEEENS5_IJNS4_10UnderscoreESW_SW_EEEEENS4_13SM90_TMA_LOADENS4_14ComposedLayoutINS4_7SwizzleILi2ELi4ELi3EEENS4_18smem_ptr_flag_bitsILi8EEENSQ_INS5_IJNSA_ILi8EEESH_EEENS5_IJSH_SB_EEEEEEEvNS4_8identityESZ_S19_vS1A_EENS_8epilogue10collective6detail29Sm90TmaWarpSpecializedAdapterINS1D_15DefaultEpilogueIaSJ_SJ_NS1C_6thread17LinearCombinationIaLi1EiiLNS1H_9ScaleType4KindE0ELNS_15FloatRoundStyleE2EaEENS1_15EpilogueDefaultEEEEEvvEEEEvNT_6ParamsE,@function
        .size           _ZN7cutlass13device_kernelINS_4gemm6kernel13GemmUniversalIN4cute5tupleIJiiiiEEENS1_10collective13CollectiveMmaINS1_34MainloopSm90TmaGmmaWarpSpecializedILi8ENS5_IJNS4_1CILi1EEESB_SB_EEENS1_35KernelTmaWarpSpecializedCooperativeEEENS5_IJNSA_ILi384EEENSA_ILi32EEENSA_ILi64EEEEEEaNS5_IJlSB_lEEEaSJ_NS4_8TiledMMAINS4_8MMA_AtomIJNS4_4SM904GMMA26MMA_64x32x32_S32S8S8_SS_TNEEEENS4_6LayoutINS5_IJNSA_ILi2EEESB_SB_EEENS5_IJSB_NSA_ILi0EEEST_EEEEENS5_IJNS4_10UnderscoreESW_SW_EEEEENS4_13SM90_TMA_LOADENS4_14ComposedLayoutINS4_7SwizzleILi2ELi4ELi3EEENS4_18smem_ptr_flag_bitsILi8EEENSQ_INS5_IJNSA_ILi8EEESH_EEENS5_IJSH_SB_EEEEEEEvNS4_8identityESZ_S19_vS1A_EENS_8epilogue10collective6detail29Sm90TmaWarpSpecializedAdapterINS1D_15DefaultEpilogueIaSJ_SJ_NS1C_6thread17LinearCombinationIaLi1EiiLNS1H_9ScaleType4KindE0ELNS_15FloatRoundStyleE2EaEENS1_15EpilogueDefaultEEEEEvvEEEEvNT_6ParamsE,(.L_x_117 - _ZN7cutlass13device_kernelINS_4gemm6kernel13GemmUniversalIN4cute5tupleIJiiiiEEENS1_10collective13CollectiveMmaINS1_34MainloopSm90TmaGmmaWarpSpecializedILi8ENS5_IJNS4_1CILi1EEESB_SB_EEENS1_35KernelTmaWarpSpecializedCooperativeEEENS5_IJNSA_ILi384EEENSA_ILi32EEENSA_ILi64EEEEEEaNS5_IJlSB_lEEEaSJ_NS4_8TiledMMAINS4_8MMA_AtomIJNS4_4SM904GMMA26MMA_64x32x32_S32S8S8_SS_TNEEEENS4_6LayoutINS5_IJNSA_ILi2EEESB_SB_EEENS5_IJSB_NSA_ILi0EEEST_EEEEENS5_IJNS4_10UnderscoreESW_SW_EEEEENS4_13SM90_TMA_LOADENS4_14ComposedLayoutINS4_7SwizzleILi2ELi4ELi3EEENS4_18smem_ptr_flag_bitsILi8EEENSQ_INS5_IJNSA_ILi8EEESH_EEENS5_IJSH_SB_EEEEEEEvNS4_8identityESZ_S19_vS1A_EENS_8epilogue10collective6detail29Sm90TmaWarpSpecializedAdapterINS1D_15DefaultEpilogueIaSJ_SJ_NS1C_6thread17LinearCombinationIaLi1EiiLNS1H_9ScaleType4KindE0ELNS_15FloatRoundStyleE2EaEENS1_15EpilogueDefaultEEEEEvvEEEEvNT_6ParamsE)
        .other          _ZN7cutlass13device_kernelINS_4gemm6kernel13GemmUniversalIN4cute5tupleIJiiiiEEENS1_10collective13CollectiveMmaINS1_34MainloopSm90TmaGmmaWarpSpecializedILi8ENS5_IJNS4_1CILi1EEESB_SB_EEENS1_35KernelTmaWarpSpecializedCooperativeEEENS5_IJNSA_ILi384EEENSA_ILi32EEENSA_ILi64EEEEEEaNS5_IJlSB_lEEEaSJ_NS4_8TiledMMAINS4_8MMA_AtomIJNS4_4SM904GMMA26MMA_64x32x32_S32S8S8_SS_TNEEEENS4_6LayoutINS5_IJNSA_ILi2EEESB_SB_EEENS5_IJSB_NSA_ILi0EEEST_EEEEENS5_IJNS4_10UnderscoreESW_SW_EEEEENS4_13SM90_TMA_LOADENS4_14ComposedLayoutINS4_7SwizzleILi2ELi4ELi3EEENS4_18smem_ptr_flag_bitsILi8EEENSQ_INS5_IJNSA_ILi8EEESH_EEENS5_IJSH_SB_EEEEEEEvNS4_8identityESZ_S19_vS1A_EENS_8epilogue10collective6detail29Sm90TmaWarpSpecializedAdapterINS1D_15DefaultEpilogueIaSJ_SJ_NS1C_6thread17LinearCombinationIaLi1EiiLNS1H_9ScaleType4KindE0ELNS_15FloatRoundStyleE2EaEENS1_15EpilogueDefaultEEEEEvvEEEEvNT_6ParamsE,@"STO_CUDA_ENTRY STV_DEFAULT"
_ZN7cutlass13device_kernelINS_4gemm6kernel13GemmUniversalIN4cute5tupleIJiiiiEEENS1_10collective13CollectiveMmaINS1_34MainloopSm90TmaGmmaWarpSpecializedILi8ENS5_IJNS4_1CILi1EEESB_SB_EEENS1_35KernelTmaWarpSpecializedCooperativeEEENS5_IJNSA_ILi384EEENSA_ILi32EEENSA_ILi64EEEEEEaNS5_IJlSB_lEEEaSJ_NS4_8TiledMMAINS4_8MMA_AtomIJNS4_4SM904GMMA26MMA_64x32x32_S32S8S8_SS_TNEEEENS4_6LayoutINS5_IJNSA_ILi2EEESB_SB_EEENS5_IJSB_NSA_ILi0EEEST_EEEEENS5_IJNS4_10UnderscoreESW_SW_EEEEENS4_13SM90_TMA_LOADENS4_14ComposedLayoutINS4_7SwizzleILi2ELi4ELi3EEENS4_18smem_ptr_flag_bitsILi8EEENSQ_INS5_IJNSA_ILi8EEESH_EEENS5_IJSH_SB_EEEEEEEvNS4_8identityESZ_S19_vS1A_EENS_8epilogue10collective6detail29Sm90TmaWarpSpecializedAdapterINS1D_15DefaultEpilogueIaSJ_SJ_NS1C_6thread17LinearCombinationIaLi1EiiLNS1H_9ScaleType4KindE0ELNS_15FloatRoundStyleE2EaEENS1_15EpilogueDefaultEEEEEvvEEEEvNT_6ParamsE:
[----:B------:R-:W0:Y:S01]  /*0000*/  LDC R1, c[0x0][0x28] ;  /* 0x00000a00ff017b82 */ /* 0x000e220000000800 */
[----:B------:R-:W1:Y:S01]  /*0010*/  S2R R18, SR_TID.X ;  /* 0x0000000000127919 */ /* 0x000e620000002100 */
[----:B------:R-:W-:Y:S01]  /*0020*/  ELECT P0, URZ, PT ;  /* 0x00000000003f782f */ /* 0x000fe20003800000 */
[----:B------:R-:W-:Y:S01]  /*0030*/  BSSY B0, `(.L_x_0) ;  /* 0x000000f000007945 */ /* 0x000fe20003800000 */
[--C-:B-1----:R-:W-:Y:S02]  /*0040*/  SHF.R.U32.HI R0, RZ, 0x5, R18.reuse ;  /* 0x00000005ff007819 */ /* 0x102fe40000011612 */
[----:B------:R-:W-:-:S03]  /*0050*/  SHF.R.U32.HI R14, RZ, 0x7, R18 ;  /* 0x00000007ff0e7819 */ /* 0x000fc60000011612 */
[----:B------:R-:W1:Y:S04]  /*0060*/  SHFL.IDX PT, R7, R0, RZ, 0x1f ;  /* 0x00001fff00077589 */ /* 0x000e6800000e0000 */
[----:B------:R2:W3:Y:S01]  /*0070*/  SHFL.IDX PT, R8, R14, RZ, 0x1f ;  /* 0x00001fff0e087589 */ /* 0x0004e200000e0000 */
[----:B-1----:R-:W-:-:S13]  /*0080*/  ISETP.NE.OR P0, PT, R7, RZ, !P0 ;  /* 0x000000ff0700720c */ /* 0x002fda0004705670 */
[----:B0-23--:R-:W-:Y:S05]  /*0090*/  @P0 BRA `(.L_x_1) ;  /* 0x0000000000200947 */ /* 0x00dfea0003800000 */
[----:B------:R-:W-:Y:S02]  /*00a0*/  ULDC.64 UR4, c[0x0][0x198] ;  /* 0x0000660000047ab9 */ /* 0x000fe40000000a00 */
[----:B------:R-:W-:Y:S02]  /*00b0*/  UIADD3 UR6, UP0, UR4, 0xf0, URZ ;  /* 0x000000f004067890 */ /* 0x000fe4000ff1e03f */
[----:B------:R-:W-:Y:S02]  /*00c0*/  UIADD3 UR4, UP1, UR4, 0x1f0, URZ ;  /* 0x000001f004047890 */ /* 0x000fe4000ff3e03f */
[----:B------:R-:W-:Y:S02]  /*00d0*/  UIADD3.X UR7, URZ, UR5, URZ, UP0, !UPT ;  /* 0x000000053f077290 */ /* 0x000fe400087fe43f */
[----:B------:R-:W-:-:S07]  /*00e0*/  UIADD3.X UR5, URZ, UR5, URZ, UP1, !UPT ;  /* 0x000000053f057290 */ /* 0x000fce0008ffe43f */
[----:B------:R0:W-:Y:S02]  /*00f0*/  UTMACCTL.PF [UR6] ;  /* 0x00000000060079b9 */ /* 0x0001e40008040000 */
[----:B------:R0:W-:Y:S02]  /*0100*/  UTMACCTL.PF [UR4] ;  /* 0x00000000040079b9 */ /* 0x0001e40008040000 */
[----:B0-----:R-:W-:Y:S01]  /*0110*/  NOP ;  /* 0x0000000000007918 */ /* 0x001fe20000000000 */
.L_x_1:
[----:B------:R-:W-:Y:S05]  /*0120*/  BSYNC B0 ;  /* 0x0000000000007941 */ /* 0x000fea0003800000 */
.L_x_0:
[----:B------:R-:W0:Y:S02]  /*0130*/  SHFL.IDX PT, R2, R0, RZ, 0x1f ;  /* 0x00001fff00027589 */ /* 0x000e2400000e0000 */
[----:B0-----:R-:W-:-:S13]  /*0140*/  ISETP.NE.AND P0, PT, R2, RZ, PT ;  /* 0x000000ff0200720c */ /* 0x001fda0003f05270 */
[----:B------:R-:W-:Y:S05]  /*0150*/  @P0 BRA `(.L_x_2) ;  /* 0x0000000000840947 */ /* 0x000fea0003800000 */
[----:B------:R-:W-:Y:S01]  /*0160*/  ELECT P0, URZ, PT ;  /* 0x00000000003f782f */ /* 0x000fe20003800000 */
[----:B------:R-:W-:-:S12]  /*0170*/  BSSY B0, `(.L_x_2) ;  /* 0x000001f000007945 */ /* 0x000fd80003800000 */
[----:B------:R-:W-:Y:S05]  /*0180*/  @!P0 BRA `(.L_x_3) ;  /* 0x0000000000748947 */ /* 0x000fea0003800000 */
[----:B------:R-:W0:Y:S01]  /*0190*/  S2UR UR8, SR_CgaCtaId ;  /* 0x00000000000879c3 */ /* 0x000e220000008800 */
[----:B------:R-:W-:Y:S01]  /*01a0*/  UMOV UR4, 0x400 ;  /* 0x0000040000047882 */ /* 0x000fe20000000000 */
[----:B------:R-:W-:Y:S01]  /*01b0*/  UMOV UR5, 0x1 ;  /* 0x0000000100057882 */ /* 0x000fe20000000000 */
[----:B------:R-:W-:Y:S02]  /*01c0*/  UMOV UR6, 0x100 ;  /* 0x0000010000067882 */ /* 0x000fe40000000000 */
[----:B------:R-:W-:-:S04]  /*01d0*/  UIADD3 UR6, -UR6, 0x100000, URZ ;  /* 0x0010000006067890 */ /* 0x000fc8000fffe13f */
[----:B------:R-:W-:Y:S02]  /*01e0*/  USHF.L.U32 UR7, UR6, 0xb, URZ ;  /* 0x0000000b06077899 */ /* 0x000fe4000800063f */
[----:B------:R-:W-:Y:S02]  /*01f0*/  USHF.L.U32 UR6, UR6, 0x1, URZ ;  /* 0x0000000106067899 */ /* 0x000fe4000800063f */
[----:B0-----:R-:W-:Y:S02]  /*0200*/  ULEA UR8, UR8, UR4, 0x18 ;  /* 0x0000000408087291 */ /* 0x001fe4000f8ec03f */
[----:B------:R-:W-:-:S04]  /*0210*/  UIADD3 UR4, -UR5, 0x100000, URZ ;  /* 0x0010000005047890 */ /* 0x000fc8000fffe13f */
[----:B------:R-:W-:Y:S02]  /*0220*/  USHF.L.U32 UR5, UR4, 0xb, URZ ;  /* 0x0000000b04057899 */ /* 0x000fe4000800063f */
[----:B------:R-:W-:Y:S01]  /*0230*/  USHF.L.U32 UR4, UR4, 0x1, URZ ;  /* 0x0000000104047899 */ /* 0x000fe2000800063f */
[----:B------:R-:W0:Y:S11]  /*0240*/  FENCE.VIEW.ASYNC.S ;  /* 0x00000000000073c6 */ /* 0x000e360000000000 */
[----:B0-----:R0:W1:Y:S01]  /*0250*/  SYNCS.EXCH.64 URZ, [UR8], UR4 ;  /* 0x00000004083f75b2 */ /* 0x0010620008000100 */
[----:B------:R0:W2:Y:S01]  /*0260*/  SYNCS.EXCH.64 URZ, [UR8+0x40], UR6 ;  /* 0x00004006083f75b2 */ /* 0x0000a20008000100 */
[----:B------:R0:W3:Y:S01]  /*0270*/  SYNCS.EXCH.64 URZ, [UR8+0x8], UR4 ;  /* 0x00000804083f75b2 */ /* 0x0000e20008000100 */
[----:B------:R0:W4:Y:S01]  /*0280*/  SYNCS.EXCH.64 URZ, [UR8+0x48], UR6 ;  /* 0x00004806083f75b2 */ /* 0x0001220008000100 */
[----:B------:R0:W0:Y:S01]  /*0290*/  SYNCS.EXCH.64 URZ, [UR8+0x10], UR4 ;  /* 0x00001004083f75b2 */ /* 0x0000220008000100 */
        /* <DEDUP_REMOVED lines=11> */
[----:B------:R-:W-:Y:S01]  /*0350*/  NOP ;  /* 0x0000000000007918 */ /* 0x000fe20000000000 */
.L_x_3:
[----:B0-----:R-:W-:Y:S05]  /*0360*/  BSYNC B0 ;  /* 0x0000000000007941 */ /* 0x001fea0003800000 */
.L_x_2:
[----:B------:R-:W0:Y:S01]  /*0370*/  SHFL.IDX PT, R0, R0, RZ, 0x1f ;  /* 0x00001fff00007589 */ /* 0x000e2200000e0000 */
[----:B------:R-:W-:Y:S01]  /*0380*/  ELECT P0, URZ, PT ;  /* 0x00000000003f782f */ /* 0x000fe20003800000 */
[----:B------:R-:W5:Y:S01]  /*0390*/  LDC R2, c[0x0][0x65c] ;  /* 0x00019700ff027b82 */ /* 0x000f620000000800 */
[----:B------:R-:W-:Y:S01]  /*03a0*/  UMOV UR4, 0x20 ;  /* 0x0000002000047882 */ /* 0x000fe20000000000 */
[----:B------:R-:W1:Y:S01]  /*03b0*/  S2R R3, SR_CTAID.Y ;  /* 0x0000000000037919 */ /* 0x000e620000002600 */
[----:B------:R-:W-:Y:S01]  /*03c0*/  NOP ;  /* 0x0000000000007918 */ /* 0x000fe20000000000 */
[----:B------:R-:W-:Y:S01]  /*03d0*/  ISETP.NE.AND P2, PT, R8, RZ, PT ;  /* 0x000000ff0800720c */ /* 0x000fe20003f45270 */
[----:B------:R-:W-:Y:S01]  /*03e0*/  NOP ;  /* 0x0000000000007918 */ /* 0x000fe20000000000 */
[----:B------:R-:W2:Y:S01]  /*03f0*/  S2R R6, SR_CTAID.X ;  /* 0x0000000000067919 */ /* 0x000ea20000002500 */
[----:B0-----:R-:W-:Y:S02]  /*0400*/  ISETP.NE.OR P0, PT, R0, RZ, !P0 ;  /* 0x000000ff0000720c */ /* 0x001fe40004705670 */
[----:B-----5:R-:W-:-:S04]  /*0410*/  ISETP.NE.AND P3, PT, R2, 0x1, PT ;  /* 0x000000010200780c */ /* 0x020fc80003f65270 */
[----:B------:R-:W-:Y:S02]  /*0420*/  P2R R0, PR, RZ, 0x8 ;  /* 0x00000008ff007803 */ /* 0x000fe40000000000 */
[----:B------:R-:W-:-:S04]  /*0430*/  SHF.R.S32.HI R0, RZ, 0x1f, R7 ;  /* 0x0000001fff007819 */ /* 0x000fc80000011407 */
[----:B------:R-:W-:Y:S01]  /*0440*/  LEA.HI R0, R0, R7, RZ, 0x2 ;  /* 0x0000000700007211 */ /* 0x000fe200078f10ff */
[----:B------:R-:W-:Y:S01]  /*0450*/  VOTEU.ALL UP0, P0 ;  /* 0x00000000003f7886 */ /* 0x000fe20000000000 */
[----:B------:R-:W-:Y:S01]  /*0460*/  VOTEU.ALL UP1, P0 ;  /* 0x00000000003f7886 */ /* 0x000fe20000020000 */
[----:B------:R-:W2:Y:S01]  /*0470*/  @P3 LDC R17, c[0x0][0x10] ;  /* 0x00000400ff113b82 */ /* 0x000ea20000000800 */
[----:B------:R-:W-:Y:S01]  /*0480*/  LOP3.LUT R0, R0, 0xfffffffc, RZ, 0xc0, !PT ;  /* 0xfffffffc00007812 */ /* 0x000fe200078ec0ff */
[----:B-1----:R-:W-:Y:S01]  /*0490*/  @P3 IMAD.MOV.U32 R4, RZ, RZ, R3 ;  /* 0x000000ffff043224 */ /* 0x002fe200078e0003 */
[----:B------:R-:W-:Y:S01]  /*04a0*/  @!UP0 UMOV UR6, 0x400 ;  /* 0x0000040000068882 */ /* 0x000fe20000000000 */
[----:B------:R-:W-:-:S04]  /*04b0*/  @!UP0 UIADD3 UR4, -UR4, 0x100000, URZ ;  /* 0x0010000004048890 */ /* 0x000fc8000fffe13f */
[----:B------:R-:W-:Y:S02]  /*04c0*/  @!UP0 USHF.L.U32 UR5, UR4, 0xb, URZ ;  /* 0x0000000b04058899 */ /* 0x000fe4000800063f */
[----:B------:R-:W-:Y:S01]  /*04d0*/  @!UP0 USHF.L.U32 UR4, UR4, 0x1, URZ ;  /* 0x0000000104048899 */ /* 0x000fe2000800063f */
[----:B------:R-:W-:Y:S02]  /*04e0*/  @P3 IMAD.MOV.U32 R5, RZ, RZ, RZ ;  /* 0x000000ffff053224 */ /* 0x000fe400078e00ff */
[----:B------:R-:W-:Y:S01]  /*04f0*/  IMAD.IADD R0, R7, 0x1, -R0 ;  /* 0x0000000107007824 */ /* 0x000fe200078e0a00 */
[----:B------:R-:W0:Y:S01]  /*0500*/  @!UP0 S2UR UR7, SR_CgaCtaId ;  /* 0x00000000000789c3 */ /* 0x000e220000008800 */
[----:B------:R-:W-:-:S03]  /*0510*/  IMAD.MOV.U32 R7, RZ, RZ, RZ ;  /* 0x000000ffff077224 */ /* 0x000fc600078e00ff */
[----:B------:R-:W-:-:S04]  /*0520*/  ISETP.NE.AND P1, PT, R0, 0x3, PT ;  /* 0x000000030000780c */ /* 0x000fc80003f25270 */
[----:B------:R-:W1:Y:S01]  /*0530*/  @!P3 LDC R9, c[0x0][0xc] ;  /* 0x00000300ff09bb82 */ /* 0x000e620000000800 */
[----:B--2---:R-:W-:Y:S01]  /*0540*/  @P3 IMAD.WIDE.U32 R16, R6, R17, R4 ;  /* 0x0000001106103225 */ /* 0x004fe200078e0004 */
[----:B0-----:R-:W-:Y:S01]  /*0550*/  @!UP0 ULEA UR8, UR7, UR6, 0x18 ;  /* 0x0000000607088291 */ /* 0x001fe2000f8ec03f */
[----:B------:R-:W-:Y:S02]  /*0560*/  VOTEU.ALL UP0, P0 ;  /* 0x00000000003f7886 */ /* 0x000fe40000000000 */
[----:B------:R-:W-:Y:S01]  /*0570*/  ULDC UR6, c[0x0][0xc] ;  /* 0x0000030000067ab9 */ /* 0x000fe20000000800 */
[----:B------:R-:W-:Y:S01]  /*0580*/  ISETP.EQ.OR P0, PT, R0, RZ, !P1 ;  /* 0x000000ff0000720c */ /* 0x000fe20004f02670 */
[----:B------:R-:W-:-:S03]  /*0590*/  ULDC UR7, c[0x0][0x10] ;  /* 0x0000040000077ab9 */ /* 0x000fc60000000800 */
[C---:B------:R-:W-:Y:S01]  /*05a0*/  ISETP.EQ.AND P0, PT, R8.reuse, RZ, P0 ;  /* 0x000000ff0800720c */ /* 0x040fe20000702270 */
[----:B------:R-:W-:Y:S02]  /*05b0*/  VIADD R8, R8, 0xffffffff ;  /* 0xffffffff08087836 */ /* 0x000fe40000000000 */
[----:B-1----:R-:W-:Y:S01]  /*05c0*/  @!P3 IMAD.WIDE.U32 R4, R9, R3, R6 ;  /* 0x000000030904b225 */ /* 0x002fe200078e0006 */
[----:B------:R-:W0:Y:S02]  /*05d0*/  FENCE.VIEW.ASYNC.S ;  /* 0x00000000000073c6 */ /* 0x000e240000000000 */
[----:B0-----:R-:W3:Y:S01]  /*05e0*/  @!UP0 SYNCS.EXCH.64 URZ, [UR8+0x90], UR4 ;  /* 0x00009004083f85b2 */ /* 0x001ee20008000100 */
[----:B------:R-:W-:Y:S01]  /*05f0*/  SEL R19, RZ, 0x1, !P0 ;  /* 0x00000001ff137807 */ /* 0x000fe20004000000 */
[----:B------:R-:W-:Y:S01]  /*0600*/  @P3 IMAD.MOV.U32 R9, RZ, RZ, RZ ;  /* 0x000000ffff093224 */ /* 0x000fe200078e00ff */
[----:B------:R-:W-:Y:S01]  /*0610*/  ISETP.GE.U32.AND P1, PT, R8, 0x2, PT ;  /* 0x000000020800780c */ /* 0x000fe20003f26070 */
[----:B------:R-:W-:Y:S01]  /*0620*/  @!P3 IMAD.MOV.U32 R16, RZ, RZ, R4 ;  /* 0x000000ffff10b224 */ /* 0x000fe200078e0004 */
[----:B------:R-:W-:Y:S01]  /*0630*/  LOP3.LUT R4, R18, 0x7f, RZ, 0xc0, !PT ;  /* 0x0000007f12047812 */ /* 0x000fe200078ec0ff */
[----:B------:R-:W-:Y:S01]  /*0640*/  @P3 IMAD.IADD R17, R17, 0x1, R9 ;  /* 0x0000000111113824 */ /* 0x000fe200078e0209 */
[----:B------:R-:W-:Y:S01]  /*0650*/  SEL R19, R19, 0x2, P1 ;  /* 0x0000000213137807 */ /* 0x000fe20000800000 */
[----:B------:R-:W-:Y:S01]  /*0660*/  @!P3 IMAD.MOV.U32 R17, RZ, RZ, R5 ;  /* 0x000000ffff11b224 */ /* 0x000fe200078e0005 */
[----:B------:R0:W3:Y:S01]  /*0670*/  @!UP1 SYNCS.EXCH.64 URZ, [UR8+0x98], UR4 ;  /* 0x00009804083f95b2 */ /* 0x0000e20008000100 */
[----:B------:R-:W-:Y:S01]  /*0680*/  NOP ;  /* 0x0000000000007918 */ /* 0x000fe20000000000 */
[----:B0-----:R-:W-:-:S03]  /*0690*/  UIMAD.WIDE.U32 UR4, UR6, UR7, URZ ;  /* 0x00000007060472a5 */ /* 0x001fc6000f8e003f */
[----:B------:R-:W-:Y:S02]  /*06a0*/  ULDC UR6, c[0x0][0x14] ;  /* 0x0000050000067ab9 */ /* 0x000fe40000000800 */
[----:B------:R-:W-:Y:S02]  /*06b0*/  UIMAD.WIDE.U32 UR36, UR4, UR6, URZ ;  /* 0x00000006042472a5 */ /* 0x000fe4000f8e003f */
[----:B------:R-:W-:-:S04]  /*06c0*/  UIMAD UR42, UR5, UR6, URZ ;  /* 0x00000006052a72a4 */ /* 0x000fc8000f8e023f */
[----:B------:R-:W-:Y:S01]  /*06d0*/  UIADD3 UR42, UR37, UR42, URZ ;  /* 0x0000002a252a7290 */ /* 0x000fe2000fffe03f */
[----:B---34-:R-:W-:Y:S06]  /*06e0*/  BAR.SYNC.DEFER_BLOCKING 0x0 ;  /* 0x0000000000007b1d */ /* 0x018fec0000010000 */
[----:B------:R-:W-:Y:S05]  /*06f0*/  @!P2 BRA `(.L_x_4) ;  /* 0x0000004c003ca947 */ /* 0x000fea0003800000 */
[----:B------:R-:W-:-:S13]  /*0700*/  ISETP.GT.U32.AND P0, PT, R8, 0x1, PT ;  /* 0x000000010800780c */ /* 0x000fda0003f04070 */
[----:B------:R-:W-:Y:S05]  /*0710*/  @P0 EXIT ;  /* 0x000000000000094d */ /* 0x000fea0003800000 */
[----:B------:R-:W-:Y:S01]  /*0720*/  ULDC.64 UR4, c[0x0][0x650] ;  /* 0x0001940000047ab9 */ /* 0x000fe20000000a00 */
[----:B------:R-:W-:Y:S01]  /*0730*/  PRMT R0, RZ, 0x7610, R0 ;  /* 0x00007610ff007816 */ /* 0x000fe20000000000 */
[----:B------:R-:W-:Y:S01]  /*0740*/  IMAD.MOV.U32 R83, RZ, RZ, -0x1 ;  /* 0xffffffffff537424 */ /* 0x000fe200078e00ff */
[----:B------:R-:W-:Y:S01]  /*0750*/  ISETP.GE.U32.AND P0, PT, R16, UR4, PT ;  /* 0x0000000410007c0c */ /* 0x000fe2000bf06070 */
[----:B------:R-:W-:Y:S02]  /*0760*/  IMAD.MOV.U32 R84, RZ, RZ, -0x1 ;  /* 0xffffffffff547424 */ /* 0x000fe400078e00ff */
[----:B------:R-:W-:Y:S01]  /*0770*/  IMAD.MOV.U32 R82, RZ, RZ, -0x1 ;  /* 0xffffffffff527424 */ /* 0x000fe200078e00ff */
[----:B------:R-:W-:-:S13]  /*0780*/  ISETP.GE.U32.AND.EX P0, PT, R17, UR5, PT, P0 ;  /* 0x0000000511007c0c */ /* 0x000fda000bf06100 */
[----:B------:R-:W-:Y:S05]  /*0790*/  @P0 BRA `(.L_x_5) ;  /* 0x0000000400580947 */ /* 0x000fea0003800000 */
[----:B------:R-:W0:Y:S01]  /*07a0*/  LDC.64 R20, c[0x0][0x628] ;  /* 0x00018a00ff147b82 */ /* 0x000e220000000a00 */
[----:B------:R-:W-:Y:S02]  /*07b0*/  IMAD.MOV.U32 R8, RZ, RZ, R16 ;  /* 0x000000ffff087224 */ /* 0x000fe400078e0010 */
[----:B------:R-:W-:-:S05]  /*07c0*/  IMAD.MOV.U32 R9, RZ, RZ, R17 ;  /* 0x000000ffff097224 */ /* 0x000fca00078e0011 */
[----:B------:R-:W1:Y:S08]  /*07d0*/  LDC R0, c[0x0][0x630] ;  /* 0x00018c00ff007b82 */ /* 0x000e700000000800 */
[----:B------:R-:W2:Y:S01]  /*07e0*/  LDC.64 R22, c[0x0][0x620] ;  /* 0x00018800ff167b82 */ /* 0x000ea20000000a00 */
[----:B0-----:R-:W-:-:S04]  /*07f0*/  ISETP.NE.U32.AND P0, PT, R20, RZ, PT ;  /* 0x000000ff1400720c */ /* 0x001fc80003f05070 */
[----:B------:R-:W-:-:S13]  /*0800*/  ISETP.NE.AND.EX P0, PT, R21, RZ, PT, P0 ;  /* 0x000000ff1500720c */ /* 0x000fda0003f05300 */
[----:B-12---:R-:W-:Y:S05]  /*0810*/  @!P0 BRA `(.L_x_6) ;  /* 0x0000000000288947 */ /* 0x006fea0003800000 */
[----:B------:R-:W0:Y:S02]  /*0820*/  LDC R5, c[0x0][0x634] ;  /* 0x00018d00ff057b82 */ /* 0x000e240000000800 */
[----:B0-----:R-:W-:-:S05]  /*0830*/  IADD3 R5, P0, R16, R5, RZ ;  /* 0x0000000510057210 */ /* 0x001fca0007f1e0ff */
[----:B------:R-:W-:-:S04]  /*0840*/  IMAD.X R15, RZ, RZ, R17, P0 ;  /* 0x000000ffff0f7224 */ /* 0x000fc800000e0611 */
[----:B------:R-:W-:-:S04]  /*0850*/  IMAD.WIDE.U32 R8, R15, R20, RZ ;  /* 0x000000140f087225 */ /* 0x000fc800078e00ff */
[----:B------:R-:W-:-:S04]  /*0860*/  IMAD.WIDE.U32 R10, P0, R5, R21, R8 ;  /* 0x00000015050a7225 */ /* 0x000fc80007800008 */
[----:B------:R-:W-:-:S04]  /*0870*/  IMAD.WIDE.U32 R8, R5, R20, RZ ;  /* 0x0000001405087225 */ /* 0x000fc800078e00ff */
[----:B------:R-:W-:Y:S01]  /*0880*/  IMAD.X R13, RZ, RZ, RZ, P0 ;  /* 0x000000ffff0d7224 */ /* 0x000fe200000e06ff */
[----:B------:R-:W-:Y:S01]  /*0890*/  IADD3 RZ, P0, R9, R10, RZ ;  /* 0x0000000a09ff7210 */ /* 0x000fe20007f1e0ff */
[----:B------:R-:W-:-:S04]  /*08a0*/  IMAD.MOV.U32 R12, RZ, RZ, R11 ;  /* 0x000000ffff0c7224 */ /* 0x000fc800078e000b */
[----:B------:R-:W-:-:S08]  /*08b0*/  IMAD.WIDE.U32.X R8, R15, R21, R12, P0 ;  /* 0x000000150f087225 */ /* 0x000fd000000e040c */
.L_x_6:
[-CC-:B------:R-:W-:Y:S01]  /*08c0*/  SHF.R.U64 R82, R8, R0.reuse, R9.reuse ;  /* 0x0000000008527219 */ /* 0x180fe20000001209 */
[----:B------:R-:W0:Y:S01]  /*08d0*/  LDC.64 R28, c[0x0][0x640] ;  /* 0x00019000ff1c7b82 */ /* 0x000e220000000a00 */
[----:B------:R-:W-:Y:S01]  /*08e0*/  SHF.R.U32.HI R5, RZ, R0, R9 ;  /* 0x00000000ff057219 */ /* 0x000fe20000011609 */
[----:B------:R-:W-:Y:S01]  /*08f0*/  ULDC UR4, c[0x0][0x150] ;  /* 0x0000540000047ab9 */ /* 0x000fe20000000800 */
[----:B------:R-:W-:Y:S02]  /*0900*/  IADD3 R7, P0, RZ, -R82, RZ ;  /* 0x80000052ff077210 */ /* 0x000fe40007f1e0ff */
[----:B------:R-:W-:-:S03]  /*0910*/  I2FP.F32.U32 R0, R6 ;  /* 0x0000000600007245 */ /* 0x000fc60000201000 */
[----:B------:R-:W1:Y:S01]  /*0920*/  LDC R12, c[0x0][0x618] ;  /* 0x00018600ff0c7b82 */ /* 0x000e620000000800 */
[----:B------:R-:W-:Y:S02]  /*0930*/  IMAD.X R11, RZ, RZ, ~R5, P0 ;  /* 0x000000ffff0b7224 */ /* 0x000fe400000e0e05 */
[----:B------:R-:W-:Y:S01]  /*0940*/  FMUL R0, R0, UR4 ;  /* 0x0000000400007c20 */ /* 0x000fe20008400000 */
[----:B------:R-:W-:Y:S01]  /*0950*/  IMAD.WIDE.U32 R8, R7, R22, R16 ;  /* 0x0000001607087225 */ /* 0x000fe200078e0010 */
[----:B------:R-:W-:-:S03]  /*0960*/  ULDC UR4, c[0x0][0x154] ;  /* 0x0000550000047ab9 */ /* 0x000fc60000000800 */
[----:B------:R-:W-:Y:S01]  /*0970*/  IMAD R10, R11, R22, RZ ;  /* 0x000000160b0a7224 */ /* 0x000fe200078e02ff */
[----:B------:R-:W2:Y:S01]  /*0980*/  LDC R5, c[0x0][0x144] ;  /* 0x00005100ff057b82 */ /* 0x000ea20000000800 */
[----:B------:R-:W3:Y:S01]  /*0990*/  F2I.U32.TRUNC.NTZ R0, R0 ;  /* 0x0000000000007305 */ /* 0x000ee2000020f000 */
[----:B------:R-:W-:Y:S02]  /*09a0*/  IMAD.MOV.U32 R11, RZ, RZ, -0x1 ;  /* 0xffffffffff0b7424 */ /* 0x000fe400078e00ff */
[----:B------:R-:W-:-:S04]  /*09b0*/  IMAD R7, R7, R23, R10 ;  /* 0x0000001707077224 */ /* 0x000fc800078e020a */
[----:B------:R-:W4:Y:S01]  /*09c0*/  LDC R24, c[0x0][0x608] ;  /* 0x00018200ff187b82 */ /* 0x000f220000000800 */
[----:B------:R-:W-:Y:S01]  /*09d0*/  IMAD.IADD R9, R9, 0x1, R7 ;  /* 0x0000000109097824 */ /* 0x000fe200078e0207 */
[----:B0-----:R-:W-:Y:S02]  /*09e0*/  ISETP.NE.U32.AND P0, PT, R28, RZ, PT ;  /* 0x000000ff1c00720c */ /* 0x001fe40003f05070 */
[----:B------:R-:W-:Y:S02]  /*09f0*/  I2FP.F32.U32 R7, R3 ;  /* 0x0000000300077245 */ /* 0x000fe40000201000 */
[----:B------:R-:W-:Y:S02]  /*0a00*/  ISETP.NE.AND.EX P0, PT, R29, RZ, PT, P0 ;  /* 0x000000ff1d00720c */ /* 0x000fe40003f05300 */
[----:B------:R-:W0:Y:S01]  /*0a10*/  LDC R10, c[0x0][0x658] ;  /* 0x00019600ff0a7b82 */ /* 0x000e220000000800 */
[-CC-:B-1----:R-:W-:Y:S01]  /*0a20*/  SHF.R.U64 R22, R8, R12.reuse, R9.reuse ;  /* 0x0000000c08167219 */ /* 0x182fe20000001209 */
[----:B---3--:R-:W-:Y:S01]  /*0a30*/  IMAD.MOV R8, RZ, RZ, -R0 ;  /* 0x000000ffff087224 */ /* 0x008fe200078e0a00 */
[----:B------:R-:W-:Y:S01]  /*0a40*/  SHF.R.U32.HI R9, RZ, R12, R9 ;  /* 0x0000000cff097219 */ /* 0x000fe20000011609 */
[----:B------:R-:W-:-:S04]  /*0a50*/  FMUL R7, R7, UR4 ;  /* 0x0000000407077c20 */ /* 0x000fc80008400000 */
[----:B------:R-:W1:Y:S01]  /*0a60*/  LDC R20, c[0x0][0x148] ;  /* 0x00005200ff147b82 */ /* 0x000e620000000800 */
[----:B--2---:R-:W-:Y:S01]  /*0a70*/  IMAD R0, R5, R8, R6 ;  /* 0x0000000805007224 */ /* 0x004fe200078e0206 */
[----:B------:R2:W3:Y:S06]  /*0a80*/  F2I.U32.TRUNC.NTZ R13, R7 ;  /* 0x00000007000d7305 */ /* 0x0004ec000020f000 */
[----:B------:R-:W1:Y:S01]  /*0a90*/  LDC R26, c[0x0][0x600] ;  /* 0x00018000ff1a7b82 */ /* 0x000e620000000800 */
[-CC-:B----4-:R-:W-:Y:S02]  /*0aa0*/  SHF.R.U64 R25, R22, R24.reuse, R9.reuse ;  /* 0x0000001816197219 */ /* 0x190fe40000001209 */
[----:B------:R-:W-:Y:S01]  /*0ab0*/  SHF.R.U32.HI R5, RZ, R24, R9 ;  /* 0x00000018ff057219 */ /* 0x000fe20000011609 */
[----:B------:R-:W-:-:S04]  /*0ac0*/  IMAD.MOV.U32 R9, RZ, RZ, 0x1 ;  /* 0x00000001ff097424 */ /* 0x000fc800078e00ff */
[----:B------:R-:W4:Y:S01]  /*0ad0*/  LDC R21, c[0x0][0x648] ;  /* 0x00019200ff157b82 */ /* 0x000f220000000800 */
[-C--:B0-----:R-:W-:Y:S02]  /*0ae0*/  SHF.L.U32 R6, R11, R10.reuse, RZ ;  /* 0x0000000a0b067219 */ /* 0x081fe400000006ff */
[-CC-:B------:R-:W-:Y:S02]  /*0af0*/  SHF.R.U64 R24, R25, R10.reuse, R5.reuse ;  /* 0x0000000a19187219 */ /* 0x180fe40000001205 */
[----:B------:R-:W-:Y:S02]  /*0b00*/  SHF.R.U32.HI R15, RZ, R10, R5 ;  /* 0x0000000aff0f7219 */ /* 0x000fe40000011605 */
[----:B------:R-:W-:Y:S01]  /*0b10*/  LOP3.LUT R12, RZ, R6, RZ, 0x33, !PT ;  /* 0x00000006ff0c7212 */ /* 0x000fe200078e33ff */
[----:B------:R-:W0:Y:S01]  /*0b20*/  LDC R23, c[0x0][0x638] ;  /* 0x00018e00ff177b82 */ /* 0x000e220000000800 */
[----:B------:R-:W-:Y:S01]  /*0b30*/  SHF.L.U32 R5, R9, R10, RZ ;  /* 0x0000000a09057219 */ /* 0x000fe200000006ff */
[----:B------:R-:W-:-:S02]  /*0b40*/  IMAD.MOV.U32 R6, RZ, RZ, R24 ;  /* 0x000000ffff067224 */ /* 0x000fc400078e0018 */
[----:B--2---:R-:W-:-:S04]  /*0b50*/  IMAD.MOV.U32 R7, RZ, RZ, R15 ;  /* 0x000000ffff077224 */ /* 0x004fc800078e000f */
[----:B------:R-:W2:Y:S01]  /*0b60*/  LDC R83, c[0x0][0x610] ;  /* 0x00018400ff537b82 */ /* 0x000ea20000000800 */
[----:B---3--:R-:W-:Y:S05]  /*0b70*/  @!P0 BRA `(.L_x_7) ;  /* 0x0000000000288947 */ /* 0x008fea0003800000 */
[----:B------:R-:W3:Y:S02]  /*0b80*/  LDC R11, c[0x0][0x64c] ;  /* 0x00019300ff0b7b82 */ /* 0x000ee40000000800 */
[----:B---3--:R-:W-:-:S05]  /*0b90*/  IADD3 R11, P0, R24, R11, RZ ;  /* 0x0000000b180b7210 */ /* 0x008fca0007f1e0ff */
        /* <DEDUP_REMOVED lines=8> */
.L_x_7:
[----:B----4-:R-:W-:Y:S01]  /*0c20*/  SHF.R.U64 R6, R6, R21, R7 ;  /* 0x0000001506067219 */ /* 0x010fe20000001207 */
[----:B-1----:R-:W-:Y:S01]  /*0c30*/  VIADD R7, R26, 0xffffffff ;  /* 0xffffffff1a077836 */ /* 0x002fe20000000000 */
[----:B------:R-:W-:Y:S01]  /*0c40*/  LOP3.LUT R12, R25, R12, RZ, 0xc0, !PT ;  /* 0x0000000c190c7212 */ /* 0x000fe200078ec0ff */
[----:B------:R-:W-:Y:S02]  /*0c50*/  IMAD.MOV R13, RZ, RZ, -R13 ;  /* 0x000000ffff0d7224 */ /* 0x000fe400078e0a0d */
[----:B------:R-:W-:Y:S02]  /*0c60*/  IMAD.MOV R8, RZ, RZ, -R6 ;  /* 0x000000ffff087224 */ /* 0x000fe400078e0a06 */
[----:B------:R-:W-:Y:S01]  /*0c70*/  IMAD R5, R5, R6, R12 ;  /* 0x0000000605057224 */ /* 0x000fe200078e020c */
[----:B------:R-:W-:Y:S01]  /*0c80*/  LOP3.LUT R6, R22, R7, RZ, 0xc0, !PT ;  /* 0x0000000716067212 */ /* 0x000fe200078ec0ff */
[----:B------:R-:W-:Y:S02]  /*0c90*/  @P3 IMAD R0, R20, R13, R3 ;  /* 0x0000000d14003224 */ /* 0x000fe400078e0203 */
[----:B0-----:R-:W-:-:S02]  /*0ca0*/  IMAD R3, R8, R23, R24 ;  /* 0x0000001708037224 */ /* 0x001fc400078e0218 */
[----:B--2---:R-:W-:Y:S02]  /*0cb0*/  IMAD R83, R5, R83, R0 ;  /* 0x0000005305537224 */ /* 0x004fe400078e0200 */
[----:B------:R-:W-:Y:S02]  /*0cc0*/  IMAD R6, R3, R26, R6 ;  /* 0x0000001a03067224 */ /* 0x000fe400078e0206 */
[----:B------:R-:W-:-:S03]  /*0cd0*/  IMAD.MOV.U32 R0, RZ, RZ, 0x1 ;  /* 0x00000001ff007424 */ /* 0x000fc600078e00ff */
[----:B------:R-:W-:Y:S02]  /*0ce0*/  SEL R84, R6, R83, !P3 ;  /* 0x0000005306547207 */ /* 0x000fe40005800000 */
[----:B------:R-:W-:-:S07]  /*0cf0*/  SEL R83, R83, R6, !P3 ;  /* 0x0000000653537207 */ /* 0x000fce0005800000 */
.L_x_5:
[----:B------:R-:W-:-:S08]  /*0d00*/  NOP ;  /* 0x0000000000007918 */ /* 0x000fd00000000000 */
[----:B------:R-:W0:Y:S02]  /*0d10*/  USETMAXREG.TRY_ALLOC.CTAPOOL UP0, 0xe8 ;  /* 0x000000e8000079c8 */ /* 0x000e240008000600 */
[----:B0-----:R-:W-:-:S13]  /*0d20*/  PLOP3.LUT P0, PT, PT, PT, UP0, 0x80, 0x0 ;  /* 0x000000000000781c */ /* 0x001fda0003f0f008 */
[----:B------:R-:W-:Y:S05]  /*0d30*/  @!P0 BRA `(.L_x_5) ;  /* 0xfffffffc00f08947 */ /* 0x000fea000383ffff */
[----:B------:R-:W-:Y:S01]  /*0d40*/  ULDC.64 UR4, c[0x0][0x598] ;  /* 0x0001660000047ab9 */ /* 0x000fe20000000a00 */
[----:B------:R-:W-:Y:S01]  /*0d50*/  ULDC.64 UR38, c[0x0][0x208] ;  /* 0x0000820000267ab9 */ /* 0x000fe20000000a00 */
[----:B------:R-:W-:-:S04]  /*0d60*/  ISETP.NE.U32.AND P0, PT, RZ, UR4, PT ;  /* 0x00000004ff007c0c */ /* 0x000fc8000bf05070 */
[----:B------:R-:W-:-:S13]  /*0d70*/  ISETP.NE.AND.EX P0, PT, RZ, UR5, PT, P0 ;  /* 0x00000005ff007c0c */ /* 0x000fda000bf05300 */
[----:B------:R-:W-:Y:S05]  /*0d80*/  @!P0 BRA `(.L_x_8) ;  /* 0x00000000001c8947 */ /* 0x000fea0003800000 */
[----:B------:R-:W0:Y:S02]  /*0d90*/  LDC.64 R6, c[0x0][0x598] ;  /* 0x00016600ff067b82 */ /* 0x000e240000000a00 */
[----:B0-----:R-:W2:Y:S02]  /*0da0*/  LDG.E.64 R6, desc[UR38][R6.64] ;  /* 0x0000002606067981 */ /* 0x001ea4000c1e1b00 */
[----:B--2---:R-:W-:-:S04]  /*0db0*/  ISETP.NE.U32.AND P0, PT, R6, RZ, PT ;  /* 0x000000ff0600720c */ /* 0x004fc80003f05070 */
[----:B------:R-:W-:-:S13]  /*0dc0*/  ISETP.NE.AND.EX P0, PT, R7, RZ, PT, P0 ;  /* 0x000000ff0700720c */ /* 0x000fda0003f05300 */
[----:B------:R-:W-:Y:S05]  /*0dd0*/  @!P0 BRA `(.L_x_8) ;  /* 0x0000000000088947 */ /* 0x000fea0003800000 */
[----:B------:R0:W5:Y:S01]  /*0de0*/  LD.E R72, desc[UR38][R6.64] ;  /* 0x0000002606487980 */ /* 0x000162000c101900 */
[----:B------:R-:W-:Y:S05]  /*0df0*/  BRA `(.L_x_9) ;  /* 0x0000000000247947 */ /* 0x000fea0003800000 */
.L_x_8:
[----:B------:R-:W-:Y:S02]  /*0e00*/  ULDC.64 UR4, c[0x0][0x588] ;  /* 0x0001620000047ab9 */ /* 0x000fe40000000a00 */
[----:B------:R-:W-:-:S04]  /*0e10*/  ISETP.NE.U32.AND P0, PT, RZ, UR4, PT ;  /* 0x00000004ff007c0c */ /* 0x000fc8000bf05070 */
[----:B------:R-:W-:-:S13]  /*0e20*/  ISETP.NE.AND.EX P0, PT, RZ, UR5, PT, P0 ;  /* 0x00000005ff007c0c */ /* 0x000fda000bf05300 */
[----:B------:R-:W-:Y:S05]  /*0e30*/  @!P0 BRA `(.L_x_10) ;  /* 0x00000000000c8947 */ /* 0x000fea0003800000 */
[----:B------:R-:W0:Y:S02]  /*0e40*/  LDC.64 R72, c[0x0][0x588] ;  /* 0x00016200ff487b82 */ /* 0x000e240000000a00 */
[----:B0-----:R1:W5:Y:S01]  /*0e50*/  LDG.E R72, desc[UR38][R72.64] ;  /* 0x0000002648487981 */ /* 0x001362000c1e1900 */
[----:B------:R-:W-:Y:S05]  /*0e60*/  BRA `(.L_x_9) ;  /* 0x0000000000087947 */ /* 0x000fea0003800000 */
.L_x_10:
[----:B------:R-:W-:Y:S02]  /*0e70*/  ULDC UR4, c[0x0][0x580] ;  /* 0x0001600000047ab9 */ /* 0x000fe40000000800 */
[----:B------:R-:W-:-:S07]  /*0e80*/  IMAD.U32 R72, RZ, RZ, UR4 ;  /* 0x00000004ff487e24 */ /* 0x000fce000f8e00ff */
.L_x_9:
[----:B------:R-:W-:Y:S02]  /*0e90*/  ULDC.64 UR4, c[0x0][0x5a0] ;  /* 0x0001680000047ab9 */ /* 0x000fe40000000a00 */
[----:B------:R-:W-:-:S04]  /*0ea0*/  ISETP.NE.U32.AND P0, PT, RZ, UR4, PT ;  /* 0x00000004ff007c0c */ /* 0x000fc8000bf05070 */
[----:B------:R-:W-:-:S13]  /*0eb0*/  ISETP.NE.AND.EX P0, PT, RZ, UR5, PT, P0 ;  /* 0x00000005ff007c0c */ /* 0x000fda000bf05300 */
[----:B------:R-:W-:Y:S05]  /*0ec0*/  @!P0 BRA `(.L_x_11) ;  /* 0x00000000001c8947 */ /* 0x000fea0003800000 */
[----:B0-----:R-:W0:Y:S02]  /*0ed0*/  LDC.64 R6, c[0x0][0x5a0] ;  /* 0x00016800ff067b82 */ /* 0x001e240000000a00 */
[----:B0-----:R-:W2:Y:S02]  /*0ee0*/  LDG.E.64 R6, desc[UR38][R6.64] ;  /* 0x0000002606067981 */ /* 0x001ea4000c1e1b00 */
[----:B--2---:R-:W-:-:S04]  /*0ef0*/  ISETP.NE.U32.AND P0, PT, R6, RZ, PT ;  /* 0x000000ff0600720c */ /* 0x004fc80003f05070 */
[----:B------:R-:W-:-:S13]  /*0f00*/  ISETP.NE.AND.EX P0, PT, R7, RZ, PT, P0 ;  /* 0x000000ff0700720c */ /* 0x000fda0003f05300 */
[----:B------:R-:W-:Y:S05]  /*0f10*/  @!P0 BRA `(.L_x_11) ;  /* 0x0000000000088947 */ /* 0x000fea0003800000 */
[----:B-1----:R0:W5:Y:S01]  /*0f20*/  LD.E R73, desc[UR38][R6.64] ;  /* 0x0000002606497980 */ /* 0x002162000c101900 */
[----:B------:R-:W-:Y:S05]  /*0f30*/  BRA `(.L_x_12) ;  /* 0x0000000000247947 */ /* 0x000fea0003800000 */
.L_x_11:
[----:B------:R-:W-:Y:S02]  /*0f40*/  ULDC.64 UR4, c[0x0][0x590] ;  /* 0x0001640000047ab9 */ /* 0x000fe40000000a00 */
[----:B------:R-:W-:-:S04]  /*0f50*/  ISETP.NE.U32.AND P0, PT, RZ, UR4, PT ;  /* 0x00000004ff007c0c */ /* 0x000fc8000bf05070 */
[----:B------:R-:W-:-:S13]  /*0f60*/  ISETP.NE.AND.EX P0, PT, RZ, UR5, PT, P0 ;  /* 0x00000005ff007c0c */ /* 0x000fda000bf05300 */
[----:B------:R-:W-:Y:S05]  /*0f70*/  @!P0 BRA `(.L_x_13) ;  /* 0x00000000000c8947 */ /* 0x000fea0003800000 */
[----:B0-----:R-:W1:Y:S02]  /*0f80*/  LDC.64 R6, c[0x0][0x590] ;  /* 0x00016400ff067b82 */ /* 0x001e640000000a00 */
[----:B-1----:R1:W5:Y:S01]  /*0f90*/  LDG.E R73, desc[UR38][R6.64] ;  /* 0x0000002606497981 */ /* 0x002362000c1e1900 */
[----:B------:R-:W-:Y:S05]  /*0fa0*/  BRA `(.L_x_12) ;  /* 0x0000000000087947 */ /* 0x000fea0003800000 */
.L_x_13:
[----:B------:R-:W-:Y:S02]  /*0fb0*/  ULDC UR4, c[0x0][0x584] ;  /* 0x0001610000047ab9 */ /* 0x000fe40000000800 */
[----:B-1----:R-:W-:-:S07]  /*0fc0*/  IMAD.U32 R73, RZ, RZ, UR4 ;  /* 0x00000004ff497e24 */ /* 0x002fce000f8e00ff */
.L_x_12:
[----:B------:R-:W-:-:S13]  /*0fd0*/  LOP3.LUT P0, RZ, R0, 0xff, RZ, 0xc0, !PT ;  /* 0x000000ff00ff7812 */ /* 0x000fda000780c0ff */
[----:B------:R-:W-:Y:S05]  /*0fe0*/  @!P0 EXIT ;  /* 0x000000000000894d */ /* 0x000fea0003800000 */
[----:B------:R-:W2:Y:S01]  /*0ff0*/  LDC.64 R80, c[0x0][0x5c8] ;  /* 0x00017200ff507b82 */ /* 0x000ea20000000a00 */
[----:B------:R-:W-:Y:S01]  /*1000*/  ULDC UR4, c[0x0][0x28c] ;  /* 0x0000a30000047ab9 */ /* 0x000fe20000000800 */
[----:B------:R-:W-:Y:S01]  /*1010*/  LOP3.LUT R14, R14, 0x1, RZ, 0xc0, !PT ;  /* 0x000000010e0e7812 */ /* 0x000fe200078ec0ff */
[----:B------:R-:W-:Y:S01]  /*1020*/  UIADD3 UR4, UR4, 0x3f, URZ ;  /* 0x0000003f04047890 */ /* 0x000fe2000fffe03f */
[----:B------:R-:W-:Y:S01]  /*1030*/  SHF.R.U32.HI R0, RZ, 0x2, R18 ;  /* 0x00000002ff007819 */ /* 0x000fe20000011612 */
[----:B------:R-:W-:Y:S01]  /*1040*/  UMOV UR40, URZ ;  /* 0x0000003f00287c82 */ /* 0x000fe20008000000 */
[----:B------:R-:W-:Y:S01]  /*1050*/  SHF.R.U32.HI R4, RZ, 0x1, R4 ;  /* 0x00000001ff047819 */ /* 0x000fe20000011604 */
[----:B------:R-:W-:Y:S01]  /*1060*/  USHF.R.S32.HI UR5, URZ, 0x1f, UR4 ;  /* 0x0000001f3f057899 */ /* 0x000fe20008011404 */
[----:B------:R-:W-:Y:S01]  /*1070*/  IMAD.SHL.U32 R3, R14, 0x40, RZ ;  /* 0x000000400e037824 */ /* 0x000fe200078e00ff */
[----:B------:R-:W-:Y:S01]  /*1080*/  LOP3.LUT R0, R0, 0x7, RZ, 0xc0, !PT ;  /* 0x0000000700007812 */ /* 0x000fe200078ec0ff */
[----:B------:R-:W-:Y:S01]  /*1090*/  UMOV UR41, URZ ;  /* 0x0000003f00297c82 */ /* 0x000fe20008000000 */
[----:B------:R-:W-:Y:S01]  /*10a0*/  ULEA.HI UR5, UR5, UR4, URZ, 0x6 ;  /* 0x0000000405057291 */ /* 0x000fe2000f8f303f */
[----:B------:R-:W-:-:S02]  /*10b0*/  LOP3.LUT R23, R4, 0x30, RZ, 0xc0, !PT ;  /* 0x0000003004177812 */ /* 0x000fc400078ec0ff */
[--C-:B------:R-:W-:Y:S01]  /*10c0*/  LOP3.LUT R22, R3, 0x40, R0.reuse, 0xe2, !PT ;  /* 0x0000004003167812 */ /* 0x100fe200078ee200 */
[----:B------:R-:W-:Y:S01]  /*10d0*/  USHF.R.S32.HI UR43, URZ, 0x6, UR5 ;  /* 0x000000063f2b7899 */ /* 0x000fe20008011405 */
[-C--:B------:R-:W-:Y:S01]  /*10e0*/  IADD3 R3, RZ, -R23.reuse, -R0 ;  /* 0x80000017ff037210 */ /* 0x080fe20007ffe800 */
[----:B------:R-:W-:Y:S01]  /*10f0*/  ULDC UR4, c[0x0][0x284] ;  /* 0x0000a10000047ab9 */ /* 0x000fe20000000800 */
[----:B------:R-:W-:Y:S01]  /*1100*/  LOP3.LUT R22, R22, R23, RZ, 0xfc, !PT ;  /* 0x0000001716167212 */ /* 0x000fe200078efcff */
[----:B------:R-:W-:Y:S01]  /*1110*/  UISETP.LT.AND UP0, UPT, UR43, 0x1, UPT ;  /* 0x000000012b00788c */ /* 0x000fe2000bf01270 */
[----:B------:R-:W-:Y:S02]  /*1120*/  IMAD.MOV.U32 R23, RZ, RZ, RZ ;  /* 0x000000ffff177224 */ /* 0x000fe400078e00ff */
[----:B------:R-:W-:Y:S01]  /*1130*/  IMAD R3, R14, -0x40, R3 ;  /* 0xffffffc00e037824 */ /* 0x000fe200078e0203 */
[----:B------:R-:W-:Y:S01]  /*1140*/  USEL UR44, UR43, 0x1, UP0 ;  /* 0x000000012b2c7887 */ /* 0x000fe20008000000 */
[C-C-:B--2---:R-:W-:Y:S01]  /*1150*/  SHF.L.U64.HI R75, R80.reuse, 0x7, R81.reuse ;  /* 0x00000007504b7819 */ /* 0x144fe20000010251 */
[C---:B------:R-:W-:Y:S01]  /*1160*/  IMAD.SHL.U32 R78, R80.reuse, 0x80, RZ ;  /* 0x00000080504e7824 */ /* 0x040fe200078e00ff */
[C-C-:B------:R-:W-:Y:S01]  /*1170*/  SHF.L.U64.HI R76, R80.reuse, 0x3, R81.reuse ;  /* 0x00000003504c7819 */ /* 0x140fe20000010251 */
[C---:B------:R-:W-:Y:S01]  /*1180*/  IMAD.SHL.U32 R79, R80.reuse, 0x8, RZ ;  /* 0x00000008504f7824 */ /* 0x040fe200078e00ff */
[C---:B------:R-:W-:Y:S01]  /*1190*/  SHF.L.U64.HI R77, R80.reuse, 0x8, R81 ;  /* 0x00000008504d7819 */ /* 0x040fe20000010251 */
[----:B------:R-:W-:Y:S01]  /*11a0*/  IMAD.SHL.U32 R80, R80, 0x100, RZ ;  /* 0x0000010050507824 */ /* 0x000fe200078e00ff */
[----:B------:R-:W-:Y:S01]  /*11b0*/  UIADD3 UR44, UR43, -UR44, URZ ;  /* 0x8000002c2b2c7290 */ /* 0x000fe2000fffe03f */
[----:B------:R-:W-:-:S11]  /*11c0*/  VIADD R81, R3, UR4 ;  /* 0x0000000403517c36 */ /* 0x000fd60008000000 */
.L_x_73:
[----:B------:R-:W-:Y:S01]  /*11d0*/  LOP3.LUT R0, R18, 0x80, RZ, 0xc0, !PT ;  /* 0x0000008012007812 */ /* 0x000fe200078ec0ff */
[----:B------:R-:W2:Y:S01]  /*11e0*/  S2UR UR7, SR_CgaCtaId ;  /* 0x00000000000779c3 */ /* 0x000ea20000008800 */
[----:B------:R-:W-:Y:S02]  /*11f0*/  UMOV UR6, 0x400 ;  /* 0x0000040000067882 */ /* 0x000fe40000000000 */
[----:B------:R-:W-:-:S06]  /*1200*/  SHF.R.U32.HI R0, RZ, 0x7, R0 ;  /* 0x00000007ff007819 */ /* 0x000fcc0000011600 */
[----:B------:R-:W3:Y:S01]  /*1210*/  SHFL.IDX PT, R0, R0, RZ, 0x1f ;  /* 0x00001fff00007589 */ /* 0x000ee200000e0000 */
[----:B--2---:R-:W-:Y:S01]  /*1220*/  ULEA UR6, UR7, UR6, 0x18 ;  /* 0x0000000607067291 */ /* 0x004fe2000f8ec03f */
[----:B---3--:R-:W-:-:S13]  /*1230*/  R2UR UR4, R0 ;  /* 0x00000000000472ca */ /* 0x008fda00000e0000 */
[----:B------:R-:W-:-:S04]  /*1240*/  ULEA.HI UR5, UR4, UR4, URZ, 0x1 ;  /* 0x0000000404057291 */ /* 0x000fc8000f8f083f */
[----:B------:R-:W-:-:S04]  /*1250*/  ULOP3.LUT UR5, UR5, 0xffffe, URZ, 0xc0, !UPT ;  /* 0x000ffffe05057892 */ /* 0x000fc8000f8ec03f */
[----:B------:R-:W-:-:S03]  /*1260*/  UIADD3 UR5, UR4, -UR5, URZ ;  /* 0x8000000504057290 */ /* 0x000fc6000fffe03f */
[----:B------:R-:W-:Y:S01]  /*1270*/  ULDC UR4, c[0x0][0x28c] ;  /* 0x0000a30000047ab9 */ /* 0x000fe20000000800 */
[----:B------:R-:W-:Y:S01]  /*1280*/  ULEA UR5, UR5, UR6, 0xc ;  /* 0x0000000605057291 */ /* 0x000fe2000f8e603f */
[----:B------:R-:W-:-:S03]  /*1290*/  ISETP.LT.AND P0, PT, RZ, UR4, PT ;  /* 0x00000004ff007c0c */ /* 0x000fc6000bf01270 */
[----:B------:R-:W-:-:S04]  /*12a0*/  UIADD3 UR5, UR5, 0x180, URZ ;  /* 0x0000018005057890 */ /* 0x000fc8000fffe03f */
[----:B------:R-:W-:-:S04]  /*12b0*/  USHF.R.U32.HI UR5, URZ, 0x4, UR5 ;  /* 0x000000043f057899 */ /* 0x000fc80008011605 */
[----:B------:R-:W-:-:S04]  /*12c0*/  ULOP3.LUT UR5, UR5, 0x3fff, URZ, 0xc0, !UPT ;  /* 0x00003fff05057892 */ /* 0x000fc8000f8ec03f */
[----:B------:R-:W-:Y:S01]  /*12d0*/  ULOP3.LUT UR45, UR5, 0x10000, URZ, 0xfc, !UPT ;  /* 0x00010000052d7892 */ /* 0x000fe2000f8efc3f */
[----:B01----:R-:W-:Y:S11]  /*12e0*/  @P0 BRA `(.L_x_14) ;  /* 0x0000000000400947 */ /* 0x003ff60003800000 */
[----:B------:R-:W-:Y:S01]  /*12f0*/  MOV R0, 0x0 ;  /* 0x0000000000007802 */ /* 0x000fe20000000f00 */
[----:B------:R-:W-:Y:S01]  /*1300*/  ULDC.64 UR4, c[0x4][0x68] ;  /* 0x01001a0000047ab9 */ /* 0x000fe20000000a00 */
[----:B------:R-:W-:Y:S01]  /*1310*/  ULDC.64 UR6, c[0x4][0x8] ;  /* 0x0100020000067ab9 */ /* 0x000fe20000000a00 */
[----:B------:R-:W-:Y:S01]  /*1320*/  IMAD.U32 R4, RZ, RZ, UR4 ;  /* 0x00000004ff047e24 */ /* 0x000fe2000f8e00ff */
[----:B------:R2:W3:Y:S01]  /*1330*/  LDC.64 R14, c[0x4][R0] ;  /* 0x01000000000e7b82 */ /* 0x0004e20000000a00 */
[----:B------:R-:W-:Y:S01]  /*1340*/  IMAD.U32 R5, RZ, RZ, UR5 ;  /* 0x00000005ff057e24 */ /* 0x000fe2000f8e00ff */
[----:B------:R-:W-:Y:S01]  /*1350*/  ULDC.64 UR4, c[0x4][0x70] ;  /* 0x01001c0000047ab9 */ /* 0x000fe20000000a00 */
[----:B------:R-:W-:Y:S02]  /*1360*/  IMAD.U32 R10, RZ, RZ, UR6 ;  /* 0x00000006ff0a7e24 */ /* 0x000fe4000f8e00ff */
[----:B01----:R-:W-:Y:S02]  /*1370*/  IMAD.U32 R6, RZ, RZ, UR4 ;  /* 0x00000004ff067e24 */ /* 0x003fe4000f8e00ff */
[----:B------:R-:W-:-:S02]  /*1380*/  IMAD.U32 R7, RZ, RZ, UR5 ;  /* 0x00000005ff077e24 */ /* 0x000fc4000f8e00ff */
[----:B------:R-:W-:Y:S02]  /*1390*/  IMAD.U32 R11, RZ, RZ, UR7 ;  /* 0x00000007ff0b7e24 */ /* 0x000fe4000f8e00ff */
[----:B------:R-:W-:Y:S02]  /*13a0*/  IMAD.MOV.U32 R8, RZ, RZ, 0x1e1 ;  /* 0x000001e1ff087424 */ /* 0x000fe400078e00ff */
[----:B------:R-:W-:Y:S02]  /*13b0*/  IMAD.MOV.U32 R12, RZ, RZ, 0x1 ;  /* 0x00000001ff0c7424 */ /* 0x000fe400078e00ff */
[----:B--2---:R-:W-:-:S07]  /*13c0*/  IMAD.MOV.U32 R13, RZ, RZ, RZ ;  /* 0x000000ffff0d7224 */ /* 0x004fce00078e00ff */
[----:B------:R-:W-:-:S07]  /*13d0*/  LEPC R20, `(.L_x_14) ;  /* 0x000000001014794e */ /* 0x000fce0000000000 */
[----:B---3-5:R-:W-:Y:S05]  /*13e0*/  CALL.ABS.NOINC R14 ;  /* 0x000000000e007343 */ /* 0x028fea0003c00000 */
.L_x_14:
[----:B------:R-:W-:-:S04]  /*13f0*/  LOP3.LUT R0, R19, 0x1, RZ, 0xfc, !PT ;  /* 0x0000000113007812 */ /* 0x000fc800078efcff */
[----:B------:R-:W-:-:S13]  /*1400*/  ISETP.NE.AND P0, PT, R0, 0x3, PT ;  /* 0x000000030000780c */ /* 0x000fda0003f05270 */
[----:B------:R-:W-:Y:S05]  /*1410*/  @!P0 BRA `(.L_x_15) ;  /* 0x0000000000048947 */ /* 0x000fea0003800000 */
[----:B------:R-:W-:Y:S01]  /*1420*/  BPT.TRAP 0x1 ;  /* 0x000000040000795c */ /* 0x000fe20000300000 */
.L_x_15:
[----:B------:R-:W2:Y:S01]  /*1430*/  S2UR UR5, SR_CgaCtaId ;  /* 0x00000000000579c3 */ /* 0x000ea20000008800 */
[----:B------:R-:W-:Y:S01]  /*1440*/  UMOV UR4, 0x400 ;  /* 0x0000040000047882 */ /* 0x000fe20000000000 */
[----:B------:R-:W-:Y:S02]  /*1450*/  IMAD.U32 R0, RZ, RZ, UR40 ;  /* 0x00000028ff007e24 */ /* 0x000fe4000f8e00ff */
[----:B------:R-:W-:-:S03]  /*1460*/  IMAD.U32 R3, RZ, RZ, UR41 ;  /* 0x00000029ff037e24 */ /* 0x000fc6000f8e00ff */
[----:B------:R-:W-:Y:S01]  /*1470*/  SHF.L.U32 R0, R0, 0x1f, RZ ;  /* 0x0000001f00007819 */ /* 0x000fe200000006ff */
[----:B--2---:R-:W-:-:S06]  /*1480*/  ULEA UR4, UR5, UR4, 0x18 ;  /* 0x0000000405047291 */ /* 0x004fcc000f8ec03f */
[----:B01----:R-:W-:-:S04]  /*1490*/  IMAD.U32 R6, RZ, RZ, UR4 ;  /* 0x00000004ff067e24 */ /* 0x003fc8000f8e00ff */
[----:B------:R-:W-:-:S04]  /*14a0*/  IMAD R3, R3, 0x8, R6 ;  /* 0x0000000803037824 */ /* 0x000fc800078e0206 */
[----:B------:R0:W1:Y:S01]  /*14b0*/  SYNCS.PHASECHK.TRANS64.TRYWAIT P1, [R3+URZ], R0 ;  /* 0x00000000030075a7 */ /* 0x000062000802017f */
[----:B------:R-:W-:Y:S05]  /*14c0*/  @!P0 BRA `(.L_x_16) ;  /* 0x0000000000048947 */ /* 0x000fea0003800000 */
[----:B------:R-:W-:Y:S01]  /*14d0*/  BPT.TRAP 0x1 ;  /* 0x000000040000795c */ /* 0x000fe20000300000 */
.L_x_16:
[----:B------:R-:W-:-:S05]  /*14e0*/  IMAD.U32 R4, RZ, RZ, UR44 ;  /* 0x0000002cff047e24 */ /* 0x000fca000f8e00ff */
[----:B------:R-:W-:Y:S01]  /*14f0*/  ISETP.GE.AND P2, PT, R4, 0x1, PT ;  /* 0x000000010400780c */ /* 0x000fe20003f46270 */
[----:B-1----:R-:W-:-:S12]  /*1500*/  @P1 BRA `(.L_x_17) ;  /* 0x0000000000081947 */ /* 0x002fd80003800000 */
[----:B------:R-:W1:Y:S02]  /*1510*/  SYNCS.PHASECHK.TRANS64.TRYWAIT P1, [R3+URZ], R0 ;  /* 0x00000000030075a7 */ /* 0x000e64000802017f */
[----:B-1----:R-:W-:Y:S05]  /*1520*/  @!P1 BRA `(.L_x_18) ;  /* 0x0000005400b89947 */ /* 0x002fea0003800000 */
.L_x_17:
[----:B------:R-:W-:Y:S05]  /*1530*/  WARPSYNC.ALL ;  /* 0x0000000000007948 */ /* 0x000fea0003800000 */
[----:B------:R-:W-:Y:S01]  /*1540*/  R2UR UR4, R6 ;  /* 0x00000000060472ca */ /* 0x000fe200000e0000 */
[----:B------:R-:W-:Y:S01]  /*1550*/  UIMAD UR6, UR41, 0x600, UR45 ;  /* 0x00000600290678a4 */ /* 0x000fe2000f8e022d */
[----:B------:R-:W-:Y:S01]  /*1560*/  WARPGROUP.ARRIVE ;  /* 0x00000000000079c5 */ /* 0x000fe20000000000 */
[----:B------:R-:W-:Y:S01]  /*1570*/  UMOV UR9, 0x80000020 ;  /* 0x8000002000097882 */ /* 0x000fe20000000000 */
[----:B------:R-:W-:Y:S01]  /*1580*/  UMOV UR11, 0x80000020 ;  /* 0x80000020000b7882 */ /* 0x000fe20000000000 */
[----:B------:R-:W-:-:S02]  /*1590*/  UIADD3 UR7, UR6, 0x200, URZ ;  /* 0x0000020006077890 */ /* 0x000fc4000fffe03f */
[----:B------:R-:W-:Y:S02]  /*15a0*/  UIADD3 UR12, UR6, 0x400, URZ ;  /* 0x00000400060c7890 */ /* 0x000fe4000fffe03f */
[----:B------:R-:W-:-:S04]  /*15b0*/  UMOV UR8, UR6 ;  /* 0x0000000600087c82 */ /* 0x000fc80008000000 */
[----:B------:R-:W-:-:S04]  /*15c0*/  UIADD3 UR4, UR4, 0x30180, URZ ;  /* 0x0003018004047890 */ /* 0x000fc8000fffe03f */
[----:B------:R-:W-:-:S04]  /*15d0*/  USHF.R.U32.HI UR4, URZ, 0x4, UR4 ;  /* 0x000000043f047899 */ /* 0x000fc80008011604 */
[----:B------:R-:W-:-:S04]  /*15e0*/  ULOP3.LUT UR4, UR4, 0x3fff, URZ, 0xc0, !UPT ;  /* 0x00003fff04047892 */ /* 0x000fc8000f8ec03f */
[----:B------:R-:W-:-:S04]  /*15f0*/  ULOP3.LUT UR4, UR4, 0x10000, URZ, 0xfc, !UPT ;  /* 0x0001000004047892 */ /* 0x000fc8000f8efc3f */
[----:B------:R-:W-:-:S07]  /*1600*/  ULEA UR5, UR41, UR4, 0x7 ;  /* 0x0000000429057291 */ /* 0x000fce000f8e383f */
[----:B------:R-:W-:Y:S02]  /*1610*/  UMOV UR10, UR5 ;  /* 0x00000005000a7c82 */ /* 0x000fe40008000000 */
[----:B------:R-:W-:Y:S01]  /*1620*/  IGMMA.64x32x32.S8.S8 R56, gdesc[UR8], RZ, !UPT, gsb0 ;  /* 0x01200000083879f1 */ /* 0x000fe2000c0410ff */
[----:B------:R-:W-:Y:S01]  /*1630*/  UMOV UR8, UR7 ;  /* 0x0000000700087c82 */ /* 0x000fe20008000000 */
[----:B------:R-:W-:Y:S01]  /*1640*/  UMOV UR9, 0x80000020 ;  /* 0x8000002000097882 */ /* 0x000fe20000000000 */
[----:B------:R-:W-:Y:S02]  /*1650*/  WARPGROUP.DEPBAR.LE gsb0, 0x0 ;  /* 0x00008000000079c5 */ /* 0x000fe40000010000 */
[----:B------:R-:W-:-:S06]  /*1660*/  WARPGROUP.ARRIVE ;  /* 0x00000000000079c5 */ /* 0x000fcc0000000000 */
[----:B------:R-:W-:Y:S01]  /*1670*/  IGMMA.64x32x32.S8.S8 R40, gdesc[UR8], RZ, !UPT, gsb0 ;  /* 0x01200000082879f1 */ /* 0x000fe2000c0410ff */
[----:B------:R-:W-:Y:S01]  /*1680*/  UMOV UR8, UR12 ;  /* 0x0000000c00087c82 */ /* 0x000fe20008000000 */
[----:B------:R-:W-:Y:S01]  /*1690*/  UMOV UR9, 0x80000020 ;  /* 0x8000002000097882 */ /* 0x000fe20000000000 */
[----:B------:R-:W-:Y:S02]  /*16a0*/  WARPGROUP.DEPBAR.LE gsb0, 0x0 ;  /* 0x00008000000079c5 */ /* 0x000fe40000010000 */
[----:B------:R-:W-:-:S06]  /*16b0*/  WARPGROUP.ARRIVE ;  /* 0x00000000000079c5 */ /* 0x000fcc0000000000 */
[----:B------:R-:W-:Y:S01]  /*16c0*/  IGMMA.64x32x32.S8.S8 R24, gdesc[UR8], RZ, !UPT, gsb0 ;  /* 0x01200000081879f1 */ /* 0x000fe2000c0410ff */
[----:B------:R-:W-:Y:S02]  /*16d0*/  UIADD3 UR8, UR6, 0x2, URZ ;  /* 0x0000000206087890 */ /* 0x000fe4000fffe03f */
[----:B------:R-:W-:Y:S01]  /*16e0*/  UIADD3 UR10, UR5, 0x2, URZ ;  /* 0x00000002050a7890 */ /* 0x000fe2000fffe03f */
[----:B------:R-:W-:Y:S01]  /*16f0*/  UMOV UR9, 0x80000020 ;  /* 0x8000002000097882 */ /* 0x000fe20000000000 */
[----:B------:R-:W-:Y:S01]  /*1700*/  UMOV UR11, 0x80000020 ;  /* 0x80000020000b7882 */ /* 0x000fe20000000000 */
[----:B------:R-:W-:Y:S02]  /*1710*/  UIADD3 UR5, UR6, 0x202, URZ ;  /* 0x0000020206057890 */ /* 0x000fe4000fffe03f */
[----:B------:R-:W-:Y:S01]  /*1720*/  UIADD3 UR6, UR6, 0x402, URZ ;  /* 0x0000040206067890 */ /* 0x000fe2000fffe03f */
[----:B------:R-:W-:Y:S02]  /*1730*/  WARPGROUP.DEPBAR.LE gsb0, 0x0 ;  /* 0x00008000000079c5 */ /* 0x000fe40000010000 */
[----:B------:R-:W-:-:S06]  /*1740*/  WARPGROUP.ARRIVE ;  /* 0x00000000000079c5 */ /* 0x000fcc0000000000 */
[----:B------:R-:W-:Y:S01]  /*1750*/  IGMMA.64x32x32.S8.S8 R56, gdesc[UR8], R56, gsb0 ;  /* 0x01200000083879f1 */ /* 0x000fe20008041038 */
[----:B------:R-:W-:Y:S01]  /*1760*/  UMOV UR8, UR5 ;  /* 0x0000000500087c82 */ /* 0x000fe20008000000 */
[----:B------:R-:W-:Y:S01]  /*1770*/  UMOV UR9, 0x80000020 ;  /* 0x8000002000097882 */ /* 0x000fe20000000000 */
[----:B------:R-:W-:Y:S02]  /*1780*/  WARPGROUP.DEPBAR.LE gsb0, 0x0 ;  /* 0x00008000000079c5 */ /* 0x000fe40000010000 */
[----:B------:R-:W-:-:S06]  /*1790*/  WARPGROUP.ARRIVE ;  /* 0x00000000000079c5 */ /* 0x000fcc0000000000 */
[----:B------:R-:W-:Y:S01]  /*17a0*/  IGMMA.64x32x32.S8.S8 R40, gdesc[UR8], R40, gsb0 ;  /* 0x01200000082879f1 */ /* 0x000fe20008041028 */
[----:B------:R-:W-:Y:S01]  /*17b0*/  UMOV UR8, UR6 ;  /* 0x0000000600087c82 */ /* 0x000fe20008000000 */
[----:B------:R-:W-:Y:S01]  /*17c0*/  UMOV UR9, 0x80000020 ;  /* 0x8000002000097882 */ /* 0x000fe20000000000 */
[----:B------:R-:W-:Y:S02]  /*17d0*/  WARPGROUP.DEPBAR.LE gsb0, 0x0 ;  /* 0x00008000000079c5 */ /* 0x000fe40000010000 */
[----:B------:R-:W-:-:S06]  /*17e0*/  WARPGROUP.ARRIVE ;  /* 0x00000000000079c5 */ /* 0x000fcc0000000000 */
[----:B------:R-:W-:Y:S03]  /*17f0*/  IGMMA.64x32x32.S8.S8 R24, gdesc[UR8], R24, gsb0 ;  /* 0x01200000081879f1 */ /* 0x000fe60008041018 */
[----:B------:R-:W-:Y:S02]  /*1800*/  WARPGROUP.DEPBAR.LE gsb0, 0x0 ;  /* 0x00008000000079c5 */ /* 0x000fe40000010000 */
[----:B------:R-:W-:Y:S05]  /*1810*/  @!P2 BRA `(.L_x_19) ;  /* 0x00000004004ca947 */ /* 0x000fea0003800000 */
[----:B------:R-:W-:Y:S01]  /*1820*/  UIADD3 UR5, UR41, 0x1, URZ ;  /* 0x0000000129057890 */ /* 0x000fe2000fffe03f */
[----:B01----:R-:W-:Y:S02]  /*1830*/  IMAD.U32 R0, RZ, RZ, UR44 ;  /* 0x0000002cff007e24 */ /* 0x003fe4000f8e00ff */
[----:B------:R-:W-:Y:S01]  /*1840*/  IMAD.U32 R3, RZ, RZ, UR41 ;  /* 0x00000029ff037e24 */ /* 0x000fe2000f8e00ff */
[----:B------:R-:W-:-:S04]  /*1850*/  UISETP.NE.AND UP0, UPT, UR5, 0x8, UPT ;  /* 0x000000080500788c */ /* 0x000fc8000bf05270 */
[----:B------:R-:W-:Y:S02]  /*1860*/  USEL UR6, URZ, 0x1, UP0 ;  /* 0x000000013f067887 */ /* 0x000fe40008000000 */
[----:B------:R-:W-:Y:S02]  /*1870*/  USEL UR5, UR5, URZ, UP0 ;  /* 0x0000003f05057287 */ /* 0x000fe40008000000 */
[----:B------:R-:W-:-:S06]  /*1880*/  ULOP3.LUT UR6, UR40, UR6, URZ, 0x3c, !UPT ;  /* 0x0000000628067292 */ /* 0x000fcc000f8e3c3f */
[----:B------:R-:W-:-:S07]  /*1890*/  IMAD.U32 R7, RZ, RZ, UR6 ;  /* 0x00000006ff077e24 */ /* 0x000fce000f8e00ff */
.L_x_26:
[----:B0-----:R-:W-:Y:S05]  /*18a0*/  @!P0 BRA `(.L_x_20) ;  /* 0x0000000000048947 */ /* 0x001fea0003800000 */
[----:B------:R-:W-:Y:S01]  /*18b0*/  BPT.TRAP 0x1 ;  /* 0x000000040000795c */ /* 0x000fe20000300000 */
.L_x_20:
[----:B------:R-:W0:Y:S01]  /*18c0*/  S2UR UR7, SR_CgaCtaId ;  /* 0x00000000000779c3 */ /* 0x000e220000008800 */
[----:B------:R-:W-:Y:S01]  /*18d0*/  UMOV UR6, 0x400 ;  /* 0x0000040000067882 */ /* 0x000fe20000000000 */
[----:B------:R-:W-:Y:S01]  /*18e0*/  IMAD.U32 R5, RZ, RZ, UR5 ;  /* 0x00000005ff057e24 */ /* 0x000fe2000f8e00ff */
[----:B------:R-:W-:Y:S01]  /*18f0*/  SHF.L.U32 R4, R7, 0x1f, RZ ;  /* 0x0000001f07047819 */ /* 0x000fe200000006ff */
[----:B0-----:R-:W-:-:S06]  /*1900*/  ULEA UR6, UR7, UR6, 0x18 ;  /* 0x0000000607067291 */ /* 0x001fcc000f8ec03f */
[----:B------:R-:W-:-:S04]  /*1910*/  IMAD.U32 R6, RZ, RZ, UR6 ;  /* 0x00000006ff067e24 */ /* 0x000fc8000f8e00ff */
[----:B------:R-:W-:-:S04]  /*1920*/  IMAD R5, R5, 0x8, R6 ;  /* 0x0000000805057824 */ /* 0x000fc800078e0206 */
[----:B------:R0:W1:Y:S01]  /*1930*/  SYNCS.PHASECHK.TRANS64.TRYWAIT P1, [R5+URZ], R4 ;  /* 0x00000004050075a7 */ /* 0x000062000802017f */
[----:B------:R-:W-:Y:S05]  /*1940*/  @!P0 BRA `(.L_x_21) ;  /* 0x0000000000048947 */ /* 0x000fea0003800000 */
[----:B------:R-:W-:Y:S01]  /*1950*/  BPT.TRAP 0x1 ;  /* 0x000000040000795c */ /* 0x000fe20000300000 */
.L_x_21:
[----:B-1----:R-:W-:Y:S05]  /*1960*/  @P1 BRA `(.L_x_22) ;  /* 0x0000000000081947 */ /* 0x002fea0003800000 */
[----:B------:R-:W1:Y:S02]  /*1970*/  SYNCS.PHASECHK.TRANS64.TRYWAIT P1, [R5+URZ], R4 ;  /* 0x00000004050075a7 */ /* 0x000e64000802017f */
[----:B-1----:R-:W-:Y:S05]  /*1980*/  @!P1 BRA `(.L_x_23) ;  /* 0x0000005000b49947 */ /* 0x002fea0003800000 */
.L_x_22:
[----:B------:R-:W-:Y:S01]  /*1990*/  ULEA UR6, UR5, UR4, 0x7 ;  /* 0x0000000405067291 */ /* 0x000fe2000f8e383f */
[----:B------:R-:W-:Y:S01]  /*19a0*/  WARPGROUP.ARRIVE ;  /* 0x00000000000079c5 */ /* 0x000fe20000000000 */
[----:B------:R-:W-:Y:S01]  /*19b0*/  UIMAD UR7, UR5, 0x600, UR45 ;  /* 0x00000600050778a4 */ /* 0x000fe2000f8e022d */
[----:B------:R-:W-:Y:S01]  /*19c0*/  UMOV UR11, 0x80000020 ;  /* 0x80000020000b7882 */ /* 0x000fe20000000000 */
[----:B------:R-:W-:Y:S02]  /*19d0*/  UMOV UR9, 0x80000020 ;  /* 0x8000002000097882 */ /* 0x000fe40000000000 */
[----:B------:R-:W-:Y:S01]  /*19e0*/  UIADD3 UR12, UR7, 0x200, URZ ;  /* 0x00000200070c7890 */ /* 0x000fe2000fffe03f */
[----:B------:R-:W-:Y:S02]  /*19f0*/  UMOV UR10, UR6 ;  /* 0x00000006000a7c82 */ /* 0x000fe40008000000 */
[----:B------:R-:W-:Y:S01]  /*1a00*/  UMOV UR8, UR7 ;  /* 0x0000000700087c82 */ /* 0x000fe20008000000 */
[----:B------:R-:W-:Y:S01]  /*1a10*/  UIADD3 UR13, UR7, 0x400, URZ ;  /* 0x00000400070d7890 */ /* 0x000fe2000fffe03f */
[----:B------:R-:W-:Y:S01]  /*1a20*/  IGMMA.64x32x32.S8.S8 R56, gdesc[UR8], R56, gsb0 ;  /* 0x01200000083879f1 */ /* 0x000fe20008041038 */
[----:B------:R-:W-:Y:S01]  /*1a30*/  UMOV UR9, 0x80000020 ;  /* 0x8000002000097882 */ /* 0x000fe20000000000 */
[----:B------:R-:W-:Y:S01]  /*1a40*/  UMOV UR8, UR12 ;  /* 0x0000000c00087c82 */ /* 0x000fe20008000000 */
[----:B------:R-:W-:-:S02]  /*1a50*/  WARPGROUP.DEPBAR.LE gsb0, 0x0 ;  /* 0x00008000000079c5 */ /* 0x000fc40000010000 */
[----:B------:R-:W-:-:S06]  /*1a60*/  WARPGROUP.ARRIVE ;  /* 0x00000000000079c5 */ /* 0x000fcc0000000000 */
[----:B------:R-:W-:Y:S01]  /*1a70*/  IGMMA.64x32x32.S8.S8 R40, gdesc[UR8], R40, gsb0 ;  /* 0x01200000082879f1 */ /* 0x000fe20008041028 */
[----:B------:R-:W-:Y:S01]  /*1a80*/  UMOV UR8, UR13 ;  /* 0x0000000d00087c82 */ /* 0x000fe20008000000 */
[----:B------:R-:W-:Y:S01]  /*1a90*/  UMOV UR9, 0x80000020 ;  /* 0x8000002000097882 */ /* 0x000fe20000000000 */
[----:B------:R-:W-:Y:S02]  /*1aa0*/  WARPGROUP.DEPBAR.LE gsb0, 0x0 ;  /* 0x00008000000079c5 */ /* 0x000fe40000010000 */
[----:B------:R-:W-:-:S06]  /*1ab0*/  WARPGROUP.ARRIVE ;  /* 0x00000000000079c5 */ /* 0x000fcc0000000000 */
[----:B------:R-:W-:Y:S01]  /*1ac0*/  IGMMA.64x32x32.S8.S8 R24, gdesc[UR8], R24, gsb0 ;  /* 0x01200000081879f1 */ /* 0x000fe20008041018 */
        /* <DEDUP_REMOVED lines=21> */
[----:B------:R-:W-:Y:S01]  /*1c20*/  BPT.TRAP 0x1 ;  /* 0x000000040000795c */ /* 0x000fe20000300000 */
.L_x_24:
[----:B01----:R-:W-:Y:S01]  /*1c30*/  IMAD R4, R3, 0x8, R6 ;  /* 0x0000000803047824 */ /* 0x003fe200078e0206 */
[----:B------:R-:W-:-:S03]  /*1c40*/  ISETP.GT.U32.AND P1, PT, R19, 0x1, PT ;  /* 0x000000011300780c */ /* 0x000fc60003f24070 */
[----:B------:R-:W-:-:S05]  /*1c50*/  VIADD R4, R4, 0x40 ;  /* 0x0000004004047836 */ /* 0x000fca0000000000 */
[----:B------:R-:W-:-:S04]  /*1c60*/  PRMT R4, RZ, 0x654, R4 ;  /* 0x00000654ff047816 */ /* 0x000fc80000000004 */
[----:B------:R0:W-:Y:S01]  /*1c70*/  SYNCS.ARRIVE.TRANS64.RED.A1T0 RZ, [R4+URZ], RZ ;  /* 0x000000ff04ff79a7 */ /* 0x0001e2000810043f */
[----:B------:R-:W-:Y:S05]  /*1c80*/  @P1 BRA `(.L_x_25) ;  /* 0x0000000000041947 */ /* 0x000fea0003800000 */
[----:B------:R-:W-:Y:S01]  /*1c90*/  BPT.TRAP 0x1 ;  /* 0x000000040000795c */ /* 0x000fe20000300000 */
.L_x_25:
[----:B------:R-:W-:Y:S01]  /*1ca0*/  UIADD3 UR5, UR5, 0x1, URZ ;  /* 0x0000000105057890 */ /* 0x000fe2000fffe03f */
[C---:B------:R-:W-:Y:S01]  /*1cb0*/  ISETP.GT.AND P2, PT, R0.reuse, 0x1, PT ;  /* 0x000000010000780c */ /* 0x040fe20003f44270 */
[----:B------:R-:W-:Y:S02]  /*1cc0*/  VIADD R3, R3, 0x1 ;  /* 0x0000000103037836 */ /* 0x000fe40000000000 */
[----:B------:R-:W-:Y:S01]  /*1cd0*/  UISETP.NE.AND UP0, UPT, UR5, 0x8, UPT ;  /* 0x000000080500788c */ /* 0x000fe2000bf05270 */
[----:B------:R-:W-:Y:S02]  /*1ce0*/  VIADD R0, R0, 0xffffffff ;  /* 0xffffffff00007836 */ /* 0x000fe40000000000 */
[C---:B------:R-:W-:Y:S01]  /*1cf0*/  ISETP.NE.AND P1, PT, R3.reuse, 0x8, PT ;  /* 0x000000080300780c */ /* 0x040fe20003f25270 */
[----:B------:R-:W-:Y:S02]  /*1d00*/  USEL UR6, URZ, 0x1, UP0 ;  /* 0x000000013f067887 */ /* 0x000fe40008000000 */
[----:B------:R-:W-:Y:S01]  /*1d10*/  USEL UR5, UR5, URZ, UP0 ;  /* 0x0000003f05057287 */ /* 0x000fe20008000000 */
[----:B------:R-:W-:-:S03]  /*1d20*/  SEL R3, R3, RZ, P1 ;  /* 0x000000ff03037207 */ /* 0x000fc60000800000 */
[----:B------:R-:W-:Y:S01]  /*1d30*/  LOP3.LUT R7, R7, UR6, RZ, 0x3c, !PT ;  /* 0x0000000607077c12 */ /* 0x000fe2000f8e3cff */
[----:B------:R-:W-:Y:S07]  /*1d40*/  @P2 BRA `(.L_x_26) ;  /* 0xfffffff800d42947 */ /* 0x000fee000383ffff */
.L_x_19:
[----:B01----:R-:W0:Y:S02]  /*1d50*/  LDC R0, c[0x0][0x28c] ;  /* 0x0000a300ff007b82 */ /* 0x003e240000000800 */
[----:B0-----:R-:W-:-:S13]  /*1d60*/  ISETP.GE.AND P1, PT, R0, 0x1, PT ;  /* 0x000000010000780c */ /* 0x001fda0003f26270 */
[----:B------:R-:W-:Y:S05]  /*1d70*/  @!P1 BRA `(.L_x_27) ;  /* 0x0000000000309947 */ /* 0x000fea0003800000 */
[----:B------:R-:W-:Y:S05]  /*1d80*/  @!P0 BRA `(.L_x_28) ;  /* 0x0000000000048947 */ /* 0x000fea0003800000 */
[----:B------:R-:W-:Y:S01]  /*1d90*/  BPT.TRAP 0x1 ;  /* 0x000000040000795c */ /* 0x000fe20000300000 */
.L_x_28:
[----:B------:R-:W-:Y:S01]  /*1da0*/  UIADD3 UR4, UR44, UR41, URZ ;  /* 0x000000292c047290 */ /* 0x000fe2000fffe03f */
[----:B------:R-:W-:-:S03]  /*1db0*/  ISETP.GT.U32.AND P0, PT, R19, 0x1, PT ;  /* 0x000000011300780c */ /* 0x000fc60003f04070 */
[----:B------:R-:W-:-:S04]  /*1dc0*/  USHF.L.U32 UR4, UR4, 0x3, URZ ;  /* 0x0000000304047899 */ /* 0x000fc8000800063f */
[----:B------:R-:W-:-:S06]  /*1dd0*/  ULOP3.LUT UR4, UR4, 0x38, URZ, 0xc0, !UPT ;  /* 0x0000003804047892 */ /* 0x000fcc000f8ec03f */
[----:B------:R-:W-:-:S05]  /*1de0*/  IMAD.U32 R3, RZ, RZ, UR4 ;  /* 0x00000004ff037e24 */ /* 0x000fca000f8e00ff */
[----:B------:R-:W-:-:S04]  /*1df0*/  IADD3 R0, R6, 0x40, R3 ;  /* 0x0000004006007810 */ /* 0x000fc80007ffe003 */
[----:B------:R-:W-:-:S04]  /*1e00*/  PRMT R0, RZ, 0x654, R0 ;  /* 0x00000654ff007816 */ /* 0x000fc80000000000 */
[----:B------:R0:W-:Y:S01]  /*1e10*/  SYNCS.ARRIVE.TRANS64.RED.A1T0 RZ, [R0+URZ], RZ ;  /* 0x000000ff00ff79a7 */ /* 0x0001e2000810043f */
[----:B------:R-:W-:Y:S05]  /*1e20*/  @P0 BRA `(.L_x_27) ;  /* 0x0000000000040947 */ /* 0x000fea0003800000 */
[----:B------:R-:W-:Y:S01]  /*1e30*/  BPT.TRAP 0x1 ;  /* 0x000000040000795c */ /* 0x000fe20000300000 */
.L_x_27:
[----:B------:R-:W1:Y:S01]  /*1e40*/  LDC R4, c[0x0][0x288] ;  /* 0x0000a200ff047b82 */ /* 0x000e620000000800 */
[----:B------:R-:W-:Y:S01]  /*1e50*/  UIADD3 UR41, UR43, UR41, URZ ;  /* 0x000000292b297290 */ /* 0x000fe2000fffe03f */
[----:B------:R-:W-:Y:S01]  /*1e60*/  IMAD.SHL.U32 R3, R84, 0x20, RZ ;  /* 0x0000002054037824 */ /* 0x000fe200078e00ff */
[----:B------:R-:W-:Y:S01]  /*1e70*/  SHF.R.S32.HI R20, RZ, 0x1f, R82 ;  /* 0x0000001fff147819 */ /* 0x000fe20000011452 */
[C---:B------:R-:W-:Y:S01]  /*1e80*/  IMAD.SHL.U32 R14, R18.reuse, 0x2, RZ ;  /* 0x00000002120e7824 */ /* 0x040fe200078e00ff */
[----:B------:R-:W-:Y:S01]  /*1e90*/  USHF.R.U32.HI UR4, URZ, 0x3, UR41 ;  /* 0x000000033f047899 */ /* 0x000fe20008011629 */
[----:B------:R-:W-:Y:S01]  /*1ea0*/  IMAD R6, R83, 0x180, RZ ;  /* 0x0000018053067824 */ /* 0x000fe200078e02ff */
[----:B------:R-:W-:Y:S01]  /*1eb0*/  ULDC.64 UR6, c[0x0][0x5d0] ;  /* 0x0001740000067ab9 */ /* 0x000fe20000000a00 */
[----:B0-----:R-:W-:Y:S01]  /*1ec0*/  LOP3.LUT R0, R18, 0x3, RZ, 0xc0, !PT ;  /* 0x0000000312007812 */ /* 0x001fe200078ec0ff */
[----:B------:R-:W-:Y:S01]  /*1ed0*/  ULOP3.LUT UR4, UR4, 0x1, URZ, 0xc0, !UPT ;  /* 0x0000000104047892 */ /* 0x000fe2000f8ec03f */
[----:B------:R-:W-:Y:S01]  /*1ee0*/  LOP3.LUT R14, R3, 0x6, R14, 0xf8, !PT ;  /* 0x00000006030e7812 */ /* 0x000fe200078ef80e */
[----:B------:R-:W-:Y:S01]  /*1ef0*/  ULDC UR10, c[0x0][0x284] ;  /* 0x0000a100000a7ab9 */ /* 0x000fe20000000800 */
[----:B------:R-:W-:Y:S01]  /*1f00*/  IMAD R5, R20, UR6, RZ ;  /* 0x0000000614057c24 */ /* 0x000fe2000f8e02ff */
[----:B------:R-:W-:Y:S01]  /*1f10*/  UISETP.GT.U32.AND UP0, UPT, UR41, 0x7, UPT ;  /* 0x000000072900788c */ /* 0x000fe2000bf04070 */
[----:B------:R-:W-:Y:S01]  /*1f20*/  SHF.R.S32.HI R15, RZ, 0x1f, R14 ;  /* 0x0000001fff0f7819 */ /* 0x000fe2000001140e */
[----:B------:R-:W-:Y:S01]  /*1f30*/  UISETP.NE.U32.AND UP1, UPT, UR4, 0x1, UPT ;  /* 0x000000010400788c */ /* 0x000fe2000bf25070 */
[----:B------:R-:W-:Y:S01]  /*1f40*/  IMAD R7, R82, UR7, R5 ;  /* 0x0000000752077c24 */ /* 0x000fe2000f8e0205 */
[----:B------:R-:W-:Y:S01]  /*1f50*/  UISETP.LT.U32.AND UP0, UPT, UR43, 0x8, UP0 ;  /* 0x000000082b00788c */ /* 0x000fe20008701070 */
[----:B------:R-:W-:Y:S01]  /*1f60*/  IMAD.WIDE R10, R83, 0x180, R22 ;  /* 0x00000180530a7825 */ /* 0x000fe200078e0216 */
[----:B------:R-:W-:Y:S01]  /*1f70*/  UISETP.GT.U32.AND UP1, UPT, UR43, 0x7, !UP1 ;  /* 0x000000072b00788c */ /* 0x000fe2000cf24070 */
[----:B------:R-:W-:Y:S01]  /*1f80*/  ULDC.64 UR8, c[0x0][0x5c8] ;  /* 0x0001720000087ab9 */ /* 0x000fe20000000a00 */
[----:B------:R-:W-:Y:S01]  /*1f90*/  USEL UR5, URZ, 0x1, !UP0 ;  /* 0x000000013f057887 */ /* 0x000fe2000c000000 */
[----:B-1----:R-:W-:Y:S01]  /*1fa0*/  ISETP.GE.AND P0, PT, R3, R4, PT ;  /* 0x000000040300720c */ /* 0x002fe20003f06270 */
[----:B------:R-:W-:Y:S01]  /*1fb0*/  IMAD R0, R0, -0x2, R4 ;  /* 0xfffffffe00007824 */ /* 0x000fe200078e0204 */
[----:B------:R-:W-:Y:S01]  /*1fc0*/  USEL UR4, URZ, 0x1, !UP1 ;  /* 0x000000013f047887 */ /* 0x000fe2000c800000 */
[----:B------:R-:W-:Y:S01]  /*1fd0*/  IMAD.WIDE.U32 R4, R82, UR6, R14 ;  /* 0x0000000652047c25 */ /* 0x000fe2000f8e000e */
[----:B------:R-:W-:Y:S01]  /*1fe0*/  ISETP.GE.OR P0, PT, R6, UR10, P0 ;  /* 0x0000000a06007c0c */ /* 0x000fe20008706670 */
[----:B------:R-:W-:-:S02]  /*1ff0*/  ULOP3.LUT UR41, UR41, 0x7, URZ, 0xc0, !UPT ;  /* 0x0000000729297892 */ /* 0x000fc4000f8ec03f */
[----:B------:R-:W-:Y:S01]  /*2000*/  IMAD.IADD R5, R5, 0x1, R7 ;  /* 0x0000000105057824 */ /* 0x000fe200078e0207 */
[----:B------:R-:W-:Y:S01]  /*2010*/  ULOP3.LUT UR40, UR4, UR40, UR5, 0x96, !UPT ;  /* 0x0000002804287292 */ /* 0x000fe2000f8e9605 */
[----:B------:R-:W-:Y:S02]  /*2020*/  IMAD R7, R11, UR8, RZ ;  /* 0x000000080b077c24 */ /* 0x000fe4000f8e02ff */
[----:B------:R-:W-:-:S04]  /*2030*/  IMAD.WIDE.U32 R84, R10, UR8, R4 ;  /* 0x000000080a547c25 */ /* 0x000fc8000f8e0004 */
[----:B------:R-:W-:Y:S02]  /*2040*/  IMAD R7, R10, UR9, R7 ;  /* 0x000000090a077c24 */ /* 0x000fe4000f8e0207 */
[----:B------:R-:W-:Y:S02]  /*2050*/  IMAD.IADD R3, R0, 0x1, -R3 ;  /* 0x0000000100037824 */ /* 0x000fe400078e0a03 */
[----:B------:R-:W-:Y:S01]  /*2060*/  IMAD.MOV.U32 R0, RZ, RZ, -0x1 ;  /* 0xffffffffff007424 */ /* 0x000fe200078e00ff */
[----:B------:R-:W-:Y:S06]  /*2070*/  @P0 BRA `(.L_x_29) ;  /* 0x0000002c00440947 */ /* 0x000fec0003800000 */
[----:B-----5:R-:W-:Y:S01]  /*2080*/  ISETP.NE.AND P0, PT, R73, RZ, PT ;  /* 0x000000ff4900720c */ /* 0x020fe20003f05270 */
[----:B------:R-:W-:Y:S01]  /*2090*/  BSSY B0, `(.L_x_29) ;  /* 0x00002cf000007945 */ /* 0x000fe20003800000 */
[----:B------:R-:W-:Y:S02]  /*20a0*/  IMAD.IADD R88, R85, 0x1, R7 ;  /* 0x0000000155587824 */ /* 0x000fe400078e0207 */
[----:B------:R-:W-:-:S09]  /*20b0*/  IMAD.IADD R4, R81, 0x1, -R6 ;  /* 0x0000000151047824 */ /* 0x000fd200078e0a06 */
[----:B------:R-:W-:Y:S05]  /*20c0*/  @!P0 BRA `(.L_x_30) ;  /* 0x0000001c00c08947 */ /* 0x000fea0003800000 */
[----:B------:R-:W0:Y:S01]  /*20d0*/  LDC.64 R12, c[0x0][0x5b0] ;  /* 0x00016c00ff0c7b82 */ /* 0x000e220000000a00 */
[----:B------:R-:W-:Y:S01]  /*20e0*/  ULDC.64 UR4, c[0x0][0x5b8] ;  /* 0x00016e0000047ab9 */ /* 0x000fe20000000a00 */
[----:B------:R-:W-:Y:S01]  /*20f0*/  ISETP.GE.AND P1, PT, R4, 0x1, PT ;  /* 0x000000010400780c */ /* 0x000fe20003f26270 */
[----:B------:R-:W-:Y:S01]  /*2100*/  IMAD R5, R20, UR4, RZ ;  /* 0x0000000414057c24 */ /* 0x000fe2000f8e02ff */
[----:B------:R-:W-:Y:S01]  /*2110*/  BSSY B1, `(.L_x_31) ;  /* 0x000000e000017945 */ /* 0x000fe20003800000 */
[C---:B------:R-:W-:Y:S01]  /*2120*/  IMAD.WIDE.U32 R14, R82.reuse, UR4, R14 ;  /* 0x00000004520e7c25 */ /* 0x040fe2000f8e000e */
[----:B------:R-:W-:Y:S02]  /*2130*/  ISETP.LT.OR P3, PT, R3, 0x1, !P1 ;  /* 0x000000010300780c */ /* 0x000fe40004f61670 */
[----:B------:R-:W1:Y:S01]  /*2140*/  LDC.64 R8, c[0x0][0x5a8] ;  /* 0x00016a00ff087b82 */ /* 0x000e620000000a00 */
[----:B------:R-:W-:Y:S02]  /*2150*/  IMAD R5, R82, UR5, R5 ;  /* 0x0000000552057c24 */ /* 0x000fe4000f8e0205 */
[----:B------:R-:W-:-:S02]  /*2160*/  IMAD.MOV.U32 R20, RZ, RZ, R14 ;  /* 0x000000ffff147224 */ /* 0x000fc400078e000e */
[----:B------:R-:W-:Y:S02]  /*2170*/  IMAD.IADD R21, R15, 0x1, R5 ;  /* 0x000000010f157824 */ /* 0x000fe400078e0205 */
[-C--:B0-----:R-:W-:Y:S02]  /*2180*/  IMAD R5, R11, R12.reuse, RZ ;  /* 0x0000000c0b057224 */ /* 0x081fe400078e02ff */
[----:B------:R-:W-:-:S04]  /*2190*/  IMAD.WIDE.U32 R6, R10, R12, R20 ;  /* 0x0000000c0a067225 */ /* 0x000fc800078e0014 */
[----:B------:R-:W-:Y:S01]  /*21a0*/  IMAD R91, R10, R13, R5 ;  /* 0x0000000d0a5b7224 */ /* 0x000fe200078e0205 */
[----:B-1----:R-:W-:-:S04]  /*21b0*/  IADD3 R86, P0, R6, R8, RZ ;  /* 0x0000000806567210 */ /* 0x002fc80007f1e0ff */
[----:B------:R-:W-:Y:S01]  /*21c0*/  IADD3.X R87, R9, R7, R91, P0, !PT ;  /* 0x0000000709577210 */ /* 0x000fe200007fe45b */
[----:B------:R-:W-:Y:S08]  /*21d0*/  @P3 BRA `(.L_x_32) ;  /* 0x0000000000043947 */ /* 0x000ff00003800000 */
[----:B------:R0:W5:Y:S02]  /*21e0*/  LDG.E.U8 R74, desc[UR38][R86.64] ;  /* 0x00000026564a7981 */ /* 0x000164000c1e1100 */
.L_x_32:
[----:B------:R-:W-:Y:S05]  /*21f0*/  BSYNC B1 ;  /* 0x0000000000017941 */ /* 0x000fea0003800000 */
.L_x_31:
[----:B-----5:R-:W-:Y:S01]  /*2200*/  LOP3.LUT R5, R74, 0xffff, RZ, 0xc0, !PT ;  /* 0x0000ffff4a057812 */ /* 0x020fe200078ec0ff */
[----:B------:R-:W-:Y:S01]  /*2210*/  ULDC.64 UR4, c[0x0][0x5c0] ;  /* 0x0001700000047ab9 */ /* 0x000fe20000000a00 */
[----:B------:R-:W-:Y:S01]  /*2220*/  ISETP.LT.OR P4, PT, R3, 0x2, !P1 ;  /* 0x000000020300780c */ /* 0x000fe20004f81670 */
[----:B------:R-:W-:Y:S01]  /*2230*/  BSSY B1, `(.L_x_33) ;  /* 0x0000012000017945 */ /* 0x000fe20003800000 */
[----:B------:R-:W-:Y:S02]  /*2240*/  PRMT R82, R5, 0x8880, RZ ;  /* 0x0000888005527816 */ /* 0x000fe400000000ff */
[----:B------:R-:W-:Y:S02]  /*2250*/  SHF.L.U64.HI R83, R12, 0x3, R13 ;  /* 0x000000030c537819 */ /* 0x000fe4000001020d */
[----:B------:R-:W-:Y:S01]  /*2260*/  IADD3 R6, P0, R84, UR4, RZ ;  /* 0x0000000454067c10 */ /* 0x000fe2000ff1e0ff */
[----:B------:R-:W-:Y:S01]  /*2270*/  IMAD R5, R82, R73, RZ ;  /* 0x0000004952057224 */ /* 0x000fe200078e02ff */
[----:B------:R-:W-:Y:S01]  /*2280*/  ISETP.GE.AND P2, PT, R4, 0x9, PT ;  /* 0x000000090400780c */ /* 0x000fe20003f46270 */
[----:B------:R-:W-:Y:S01]  /*2290*/  IMAD.SHL.U32 R82, R12, 0x8, RZ ;  /* 0x000000080c527824 */ /* 0x000fe200078e00ff */
[----:B------:R-:W-:Y:S01]  /*22a0*/  IADD3.X R7, R88, UR5, RZ, P0, !PT ;  /* 0x0000000558077c10 */ /* 0x000fe200087fe4ff */
[----:B------:R-:W-:-:S02]  /*22b0*/  @!P3 IMAD R89, R56, R72, R5 ;  /* 0x000000483859b224 */ /* 0x000fc400078e0205 */
[----:B------:R-:W-:-:S03]  /*22c0*/  IMAD.WIDE.U32 R84, R10, R12, R82 ;  /* 0x0000000c0a547225 */ /* 0x000fc600078e0052 */
[----:B------:R1:W-:Y:S01]  /*22d0*/  @!P3 STG.E.U8 desc[UR38][R6.64], R89 ;  /* 0x000000590600b986 */ /* 0x0003e2000c101126 */
[----:B------:R-:W-:Y:S01]  /*22e0*/  ISETP.LT.OR P3, PT, R3, 0x1, !P2 ;  /* 0x000000010300780c */ /* 0x000fe20005761670 */
[----:B------:R-:W-:Y:S01]  /*22f0*/  IMAD.IADD R88, R91, 0x1, R85 ;  /* 0x000000015b587824 */ /* 0x000fe200078e0255 */
[----:B------:R-:W-:Y:S01]  /*2300*/  IADD3 R84, P0, P5, R14, R8, R84 ;  /* 0x000000080e547210 */ /* 0x000fe20007d1e054 */
[----:B------:R-:W-:-:S12]  /*2310*/  @P4 BRA `(.L_x_34) ;  /* 0x00000000000c4947 */ /* 0x000fd80003800000 */
[----:B------:R-:W2:Y:S02]  /*2320*/  LDG.E.U8 R74, desc[UR38][R86.64+0x1] ;  /* 0x00000126564a7981 */ /* 0x000ea4000c1e1100 */
[----:B--2---:R-:W-:-:S05]  /*2330*/  PRMT R56, R74, 0x8880, RZ ;  /* 0x000088804a387816 */ /* 0x004fca00000000ff */
[----:B------:R-:W-:-:S07]  /*2340*/  IMAD R5, R56, R73, RZ ;  /* 0x0000004938057224 */ /* 0x000fce00078e02ff */
.L_x_34:
[----:B------:R-:W-:Y:S05]  /*2350*/  BSYNC B1 ;  /* 0x0000000000017941 */ /* 0x000fea0003800000 */
.L_x_33:
[----:B-1----:R-:W-:Y:S01]  /*2360*/  @!P4 IMAD R89, R57, R72, R5 ;  /* 0x000000483959c224 */ /* 0x002fe200078e0205 */
[----:B------:R-:W-:Y:S01]  /*2370*/  BSSY B1, `(.L_x_35) ;  /* 0x000000b000017945 */ /* 0x000fe20003800000 */
[----:B------:R-:W-:Y:S02]  /*2380*/  IADD3.X R85, R21, R9, R88, P0, P5 ;  /* 0x0000000915557210 */ /* 0x000fe400007ea458 */
[C---:B------:R-:W-:Y:S01]  /*2390*/  ISETP.LT.OR P5, PT, R3.reuse, 0x2, !P2 ;  /* 0x000000020300780c */ /* 0x040fe200057a1670 */
[----:B------:R1:W-:Y:S01]  /*23a0*/  @!P4 STG.E.U8 desc[UR38][R6.64+0x1], R89 ;  /* 0x000001590600c986 */ /* 0x0003e2000c101126 */
[----:B------:R-:W-:Y:S02]  /*23b0*/  IADD3 R56, P4, R6, R79, RZ ;  /* 0x0000004f06387210 */ /* 0x000fe40007f9e0ff */
[----:B------:R-:W-:-:S03]  /*23c0*/  ISETP.LT.OR P0, PT, R3, 0x9, !P1 ;  /* 0x000000090300780c */ /* 0x000fc60004f01670 */
[----:B------:R-:W-:Y:S01]  /*23d0*/  IMAD.X R57, R7, 0x1, R76, P4 ;  /* 0x0000000107397824 */ /* 0x000fe200020e064c */
[----:B------:R-:W-:Y:S09]  /*23e0*/  @P3 BRA `(.L_x_36) ;  /* 0x00000000000c3947 */ /* 0x000ff20003800000 */
[----:B------:R-:W2:Y:S02]  /*23f0*/  LDG.E.U8 R74, desc[UR38][R84.64] ;  /* 0x00000026544a7981 */ /* 0x000ea4000c1e1100 */
[----:B--2---:R-:W-:-:S05]  /*2400*/  PRMT R88, R74, 0x8880, RZ ;  /* 0x000088804a587816 */ /* 0x004fca00000000ff */
[----:B------:R-:W-:-:S07]  /*2410*/  IMAD R5, R88, R73, RZ ;  /* 0x0000004958057224 */ /* 0x000fce00078e02ff */
.L_x_36:
[----:B------:R-:W-:Y:S05]  /*2420*/  BSYNC B1 ;  /* 0x0000000000017941 */ /* 0x000fea0003800000 */
.L_x_35:
[----:B-1----:R-:W-:Y:S01]  /*2430*/  @!P3 IMAD R89, R58, R72, R5 ;  /* 0x000000483a59b224 */ /* 0x002fe200078e0205 */
[----:B------:R-:W-:Y:S04]  /*2440*/  BSSY B1, `(.L_x_37) ;  /* 0x0000006000017945 */ /* 0x000fe80003800000 */
[----:B------:R1:W-:Y:S01]  /*2450*/  @!P3 STG.E.U8 desc[UR38][R56.64], R89 ;  /* 0x000000593800b986 */ /* 0x0003e2000c101126 */
[----:B------:R-:W-:Y:S05]  /*2460*/  @P5 BRA `(.L_x_38) ;  /* 0x00000000000c5947 */ /* 0x000fea0003800000 */
[----:B------:R-:W2:Y:S02]  /*2470*/  LDG.E.U8 R74, desc[UR38][R84.64+0x1] ;  /* 0x00000126544a7981 */ /* 0x000ea4000c1e1100 */
[----:B--2---:R-:W-:-:S05]  /*2480*/  PRMT R58, R74, 0x8880, RZ ;  /* 0x000088804a3a7816 */ /* 0x004fca00000000ff */
[----:B------:R-:W-:-:S07]  /*2490*/  IMAD R5, R58, R73, RZ ;  /* 0x000000493a057224 */ /* 0x000fce00078e02ff */
.L_x_38:
[----:B------:R-:W-:Y:S05]  /*24a0*/  BSYNC B1 ;  /* 0x0000000000017941 */ /* 0x000fea0003800000 */
.L_x_37:
[----:B------:R-:W-:Y:S01]  /*24b0*/  @!P5 IMAD R59, R59, R72, R5 ;  /* 0x000000483b3bd224 */ /* 0x000fe200078e0205 */
[----:B------:R-:W-:Y:S04]  /*24c0*/  BSSY B1, `(.L_x_39) ;  /* 0x0000006000017945 */ /* 0x000fe80003800000 */
[----:B------:R2:W-:Y:S01]  /*24d0*/  @!P5 STG.E.U8 desc[UR38][R56.64+0x1], R59 ;  /* 0x0000013b3800d986 */ /* 0x0005e2000c101126 */
[----:B------:R-:W-:Y:S05]  /*24e0*/  @P0 BRA `(.L_x_40) ;  /* 0x00000000000c0947 */ /* 0x000fea0003800000 */
[----:B------:R-:W3:Y:S02]  /*24f0*/  LDG.E.U8 R74, desc[UR38][R86.64+0x8] ;  /* 0x00000826564a7981 */ /* 0x000ee4000c1e1100 */
[----:B---3--:R-:W-:-:S05]  /*2500*/  PRMT R58, R74, 0x8880, RZ ;  /* 0x000088804a3a7816 */ /* 0x008fca00000000ff */
[----:B------:R-:W-:-:S07]  /*2510*/  IMAD R5, R58, R73, RZ ;  /* 0x000000493a057224 */ /* 0x000fce00078e02ff */
.L_x_40:
[----:B------:R-:W-:Y:S05]  /*2520*/  BSYNC B1 ;  /* 0x0000000000017941 */ /* 0x000fea0003800000 */
.L_x_39:
[C---:B------:R-:W-:Y:S01]  /*2530*/  ISETP.LT.OR P4, PT, R3.reuse, 0xa, !P1 ;  /* 0x0000000a0300780c */ /* 0x040fe20004f81670 */
[----:B--2---:R-:W-:Y:S01]  /*2540*/  @!P0 IMAD R59, R60, R72, R5 ;  /* 0x000000483c3b8224 */ /* 0x004fe200078e0205 */
[----:B------:R-:W-:Y:S01]  /*2550*/  BSSY B1, `(.L_x_41) ;  /* 0x0000009000017945 */ /* 0x000fe20003800000 */
[C---:B------:R-:W-:Y:S02]  /*2560*/  ISETP.LT.OR P3, PT, R3.reuse, 0x9, !P2 ;  /* 0x000000090300780c */ /* 0x040fe40005761670 */
[C---:B------:R-:W-:Y:S01]  /*2570*/  ISETP.LT.OR P5, PT, R3.reuse, 0xa, !P2 ;  /* 0x0000000a0300780c */ /* 0x040fe200057a1670 */
[----:B------:R2:W-:Y:S01]  /*2580*/  @!P0 STG.E.U8 desc[UR38][R6.64+0x8], R59 ;  /* 0x0000083b06008986 */ /* 0x0005e2000c101126 */
[----:B------:R-:W-:-:S06]  /*2590*/  ISETP.LT.OR P0, PT, R3, 0x11, !P1 ;  /* 0x000000110300780c */ /* 0x000fcc0004f01670 */
[----:B------:R-:W-:Y:S07]  /*25a0*/  @P4 BRA `(.L_x_42) ;  /* 0x00000000000c4947 */ /* 0x000fee0003800000 */
[----:B------:R-:W3:Y:S02]  /*25b0*/  LDG.E.U8 R74, desc[UR38][R86.64+0x9] ;  /* 0x00000926564a7981 */ /* 0x000ee4000c1e1100 */
[----:B---3--:R-:W-:-:S05]  /*25c0*/  PRMT R58, R74, 0x8880, RZ ;  /* 0x000088804a3a7816 */ /* 0x008fca00000000ff */
[----:B------:R-:W-:-:S07]  /*25d0*/  IMAD R5, R58, R73, RZ ;  /* 0x000000493a057224 */ /* 0x000fce00078e02ff */
.L_x_42:
[----:B------:R-:W-:Y:S05]  /*25e0*/  BSYNC B1 ;  /* 0x0000000000017941 */ /* 0x000fea0003800000 */
.L_x_41:
[----:B------:R-:W-:Y:S01]  /*25f0*/  @!P4 IMAD R61, R61, R72, R5 ;  /* 0x000000483d3dc224 */ /* 0x000fe200078e0205 */
[----:B------:R-:W-:Y:S04]  /*2600*/  BSSY B1, `(.L_x_43) ;  /* 0x0000006000017945 */ /* 0x000fe80003800000 */
[----:B------:R3:W-:Y:S01]  /*2610*/  @!P4 STG.E.U8 desc[UR38][R6.64+0x9], R61 ;  /* 0x0000093d0600c986 */ /* 0x0007e2000c101126 */
[----:B------:R-:W-:Y:S05]  /*2620*/  @P3 BRA `(.L_x_44) ;  /* 0x00000000000c3947 */ /* 0x000fea0003800000 */
[----:B------:R-:W4:Y:S02]  /*2630*/  LDG.E.U8 R74, desc[UR38][R84.64+0x8] ;  /* 0x00000826544a7981 */ /* 0x000f24000c1e1100 */
[----:B----4-:R-:W-:-:S05]  /*2640*/  PRMT R58, R74, 0x8880, RZ ;  /* 0x000088804a3a7816 */ /* 0x010fca00000000ff */
[----:B------:R-:W-:-:S07]  /*2650*/  IMAD R5, R58, R73, RZ ;  /* 0x000000493a057224 */ /* 0x000fce00078e02ff */
.L_x_44:
[----:B------:R-:W-:Y:S05]  /*2660*/  BSYNC B1 ;  /* 0x0000000000017941 */ /* 0x000fea0003800000 */
.L_x_43:
[----:B--2---:R-:W-:Y:S01]  /*2670*/  @!P3 IMAD R59, R62, R72, R5 ;  /* 0x000000483e3bb224 */ /* 0x004fe200078e0205 */
[----:B------:R-:W-:Y:S04]  /*2680*/  BSSY B1, `(.L_x_45) ;  /* 0x0000006000017945 */ /* 0x000fe80003800000 */
[----:B------:R2:W-:Y:S01]  /*2690*/  @!P3 STG.E.U8 desc[UR38][R56.64+0x8], R59 ;  /* 0x0000083b3800b986 */ /* 0x0005e2000c101126 */
[----:B------:R-:W-:Y:S05]  /*26a0*/  @P5 BRA `(.L_x_46) ;  /* 0x00000000000c5947 */ /* 0x000fea0003800000 */
[----:B------:R-:W4:Y:S02]  /*26b0*/  LDG.E.U8 R74, desc[UR38][R84.64+0x9] ;  /* 0x00000926544a7981 */ /* 0x000f24000c1e1100 */
[----:B----4-:R-:W-:-:S05]  /*26c0*/  PRMT R58, R74, 0x8880, RZ ;  /* 0x000088804a3a7816 */ /* 0x010fca00000000ff */
[----:B------:R-:W-:-:S07]  /*26d0*/  IMAD R5, R58, R73, RZ ;  /* 0x000000493a057224 */ /* 0x000fce00078e02ff */
.L_x_46:
[----:B------:R-:W-:Y:S05]  /*26e0*/  BSYNC B1 ;  /* 0x0000000000017941 */ /* 0x000fea0003800000 */
.L_x_45:
[----:B------:R-:W-:Y:S01]  /*26f0*/  @!P5 IMAD R63, R63, R72, R5 ;  /* 0x000000483f3fd224 */ /* 0x000fe200078e0205 */
[----:B------:R-:W-:Y:S04]  /*2700*/  BSSY B1, `(.L_x_47) ;  /* 0x0000006000017945 */ /* 0x000fe80003800000 */
[----:B------:R4:W-:Y:S01]  /*2710*/  @!P5 STG.E.U8 desc[UR38][R56.64+0x9], R63 ;  /* 0x0000093f3800d986 */ /* 0x0009e2000c101126 */
[----:B------:R-:W-:Y:S05]  /*2720*/  @P0 BRA `(.L_x_48) ;  /* 0x00000000000c0947 */ /* 0x000fea0003800000 */
[----:B------:R-:W5:Y:S02]  /*2730*/  LDG.E.U8 R74, desc[UR38][R86.64+0x10] ;  /* 0x00001026564a7981 */ /* 0x000f64000c1e1100 */
[----:B-----5:R-:W-:-:S05]  /*2740*/  PRMT R58, R74, 0x8880, RZ ;  /* 0x000088804a3a7816 */ /* 0x020fca00000000ff */
[----:B------:R-:W-:-:S07]  /*2750*/  IMAD R5, R58, R73, RZ ;  /* 0x000000493a057224 */ /* 0x000fce00078e02ff */
.L_x_48:
[----:B------:R-:W-:Y:S05]  /*2760*/  BSYNC B1 ;  /* 0x0000000000017941 */ /* 0x000fea0003800000 */
.L_x_47:
        /* <DEDUP_REMOVED lines=8> */
[----:B------:R-:W5:Y:S02]  /*27f0*/  LDG.E.U8 R74, desc[UR38][R86.64+0x11] ;  /* 0x00001126564a7981 */ /* 0x000f64000c1e1100 */
[----:B-----5:R-:W-:-:S05]  /*2800*/  PRMT R58, R74, 0x8880, RZ ;  /* 0x000088804a3a7816 */ /* 0x020fca00000000ff */
[----:B------:R-:W-:-:S07]  /*2810*/  IMAD R5, R58, R73, RZ ;  /* 0x000000493a057224 */ /* 0x000fce00078e02ff */
.L_x_50:
[----:B------:R-:W-:Y:S05]  /*2820*/  BSYNC B1 ;  /* 0x0000000000017941 */ /* 0x000fea0003800000 */
.L_x_49:
[----:B------:R-:W-:Y:S01]  /*2830*/  @!P5 IMAD R65, R65, R72, R5 ;  /* 0x000000484141d224 */ /* 0x000fe200078e0205 */
[----:B------:R-:W-:Y:S04]  /*2840*/  BSSY B1, `(.L_x_51) ;  /* 0x0000006000017945 */ /* 0x000fe80003800000 */
[----:B------:R0:W-:Y:S01]  /*2850*/  @!P5 STG.E.U8 desc[UR38][R6.64+0x11], R65 ;  /* 0x000011410600d986 */ /* 0x0001e2000c101126 */
[----:B------:R-:W-:Y:S05]  /*2860*/  @P4 BRA `(.L_x_52) ;  /* 0x00000000000c4947 */ /* 0x000fea0003800000 */
[----:B------:R-:W5:Y:S02]  /*2870*/  LDG.E.U8 R74, desc[UR38][R84.64+0x10] ;  /* 0x00001026544a7981 */ /* 0x000f64000c1e1100 */
[----:B-----5:R-:W-:-:S05]  /*2880*/  PRMT R58, R74, 0x8880, RZ ;  /* 0x000088804a3a7816 */ /* 0x020fca00000000ff */
[----:B------:R-:W-:-:S07]  /*2890*/  IMAD R5, R58, R73, RZ ;  /* 0x000000493a057224 */ /* 0x000fce00078e02ff */
.L_x_52:
[----:B------:R-:W-:Y:S05]  /*28a0*/  BSYNC B1 ;  /* 0x0000000000017941 */ /* 0x000fea0003800000 */
.L_x_51:
[----:B--2---:R-:W-:Y:S01]  /*28b0*/  @!P4 IMAD R59, R66, R72, R5 ;  /* 0x00000048423bc224 */ /* 0x004fe200078e0205 */
[----:B------:R-:W-:Y:S04]  /*28c0*/  BSSY B1, `(.L_x_53) ;  /* 0x0000006000017945 */ /* 0x000fe80003800000 */
[----:B------:R2:W-:Y:S01]  /*28d0*/  @!P4 STG.E.U8 desc[UR38][R56.64+0x10], R59 ;  /* 0x0000103b3800c986 */ /* 0x0005e2000c101126 */
[----:B------:R-:W-:Y:S05]  /*28e0*/  @P0 BRA `(.L_x_54) ;  /* 0x00000000000c0947 */ /* 0x000fea0003800000 */
[----:B------:R-:W5:Y:S02]  /*28f0*/  LDG.E.U8 R74, desc[UR38][R84.64+0x11] ;  /* 0x00001126544a7981 */ /* 0x000f64000c1e1100 */
[----:B-----5:R-:W-:-:S05]  /*2900*/  PRMT R58, R74, 0x8880, RZ ;  /* 0x000088804a3a7816 */ /* 0x020fca00000000ff */
[----:B------:R-:W-:-:S07]  /*2910*/  IMAD R5, R58, R73, RZ ;  /* 0x000000493a057224 */ /* 0x000fce00078e02ff */
.L_x_54:
[----:B------:R-:W-:Y:S05]  /*2920*/  BSYNC B1 ;  /* 0x0000000000017941 */ /* 0x000fea0003800000 */
.L_x_53:
[----:B------:R-:W-:Y:S01]  /*2930*/  @!P0 IMAD R67, R67, R72, R5 ;  /* 0x0000004843438224 */ /* 0x000fe200078e0205 */
[----:B------:R-:W-:Y:S04]  /*2940*/  BSSY B1, `(.L_x_55) ;  /* 0x0000006000017945 */ /* 0x000fe80003800000 */
[----:B------:R0:W-:Y:S01]  /*2950*/  @!P0 STG.E.U8 desc[UR38][R56.64+0x11], R67 ;  /* 0x0000114338008986 */ /* 0x0001e2000c101126 */
[----:B------:R-:W-:Y:S05]  /*2960*/  @P3 BRA `(.L_x_56) ;  /* 0x00000000000c3947 */ /* 0x000fea0003800000 */
[----:B------:R-:W5:Y:S02]  /*2970*/  LDG.E.U8 R74, desc[UR38][R86.64+0x18] ;  /* 0x00001826564a7981 */ /* 0x000f64000c1e1100 */
[----:B-----5:R-:W-:-:S05]  /*2980*/  PRMT R58, R74, 0x8880, RZ ;  /* 0x000088804a3a7816 */ /* 0x020fca00000000ff */
[----:B------:R-:W-:-:S07]  /*2990*/  IMAD R5, R58, R73, RZ ;  /* 0x000000493a057224 */ /* 0x000fce00078e02ff */
.L_x_56:
[----:B------:R-:W-:Y:S05]  /*29a0*/  BSYNC B1 ;  /* 0x0000000000017941 */ /* 0x000fea0003800000 */
.L_x_55:
[C---:B------:R-:W-:Y:S01]  /*29b0*/  ISETP.LT.OR P1, PT, R3.reuse, 0x1a, !P1 ;  /* 0x0000001a0300780c */ /* 0x040fe20004f21670 */
[----:B--2---:R-:W-:Y:S01]  /*29c0*/  @!P3 IMAD R59, R68, R72, R5 ;  /* 0x00000048443bb224 */ /* 0x004fe200078e0205 */
[----:B------:R-:W-:Y:S01]  /*29d0*/  ISETP.GE.AND P0, PT, R4, 0x81, PT ;  /* 0x000000810400780c */ /* 0x000fe20003f06270 */
[----:B------:R-:W-:Y:S01]  /*29e0*/  BSSY B1, `(.L_x_57) ;  /* 0x000000a000017945 */ /* 0x000fe20003800000 */
[C---:B------:R-:W-:Y:S02]  /*29f0*/  ISETP.LT.OR P5, PT, R3.reuse, 0x19, !P2 ;  /* 0x000000190300780c */ /* 0x040fe400057a1670 */
[----:B------:R2:W-:Y:S01]  /*2a00*/  @!P3 STG.E.U8 desc[UR38][R6.64+0x18], R59 ;  /* 0x0000183b0600b986 */ /* 0x0005e2000c101126 */
[----:B0-----:R-:W-:Y:S02]  /*2a10*/  IADD3 R65, P4, R10, 0x80, RZ ;  /* 0x000000800a417810 */ /* 0x001fe40007f9e0ff */
[C---:B------:R-:W-:Y:S02]  /*2a20*/  ISETP.LT.OR P2, PT, R3.reuse, 0x1a, !P2 ;  /* 0x0000001a0300780c */ /* 0x040fe40005741670 */
[----:B------:R-:W-:-:S02]  /*2a30*/  ISETP.LT.OR P3, PT, R3, 0x1, !P0 ;  /* 0x000000010300780c */ /* 0x000fc40004761670 */
[----:B------:R-:W-:Y:S11]  /*2a40*/  @P1 BRA `(.L_x_58) ;  /* 0x00000000000c1947 */ /* 0x000ff60003800000 */
[----:B------:R-:W5:Y:S02]  /*2a50*/  LDG.E.U8 R74, desc[UR38][R86.64+0x19] ;  /* 0x00001926564a7981 */ /* 0x000f64000c1e1100 */
[----:B-----5:R-:W-:-:S05]  /*2a60*/  PRMT R58, R74, 0x8880, RZ ;  /* 0x000088804a3a7816 */ /* 0x020fca00000000ff */
[----:B------:R-:W-:-:S07]  /*2a70*/  IMAD R5, R58, R73, RZ ;  /* 0x000000493a057224 */ /* 0x000fce00078e02ff */
.L_x_58:
[----:B------:R-:W-:Y:S05]  /*2a80*/  BSYNC B1 ;  /* 0x0000000000017941 */ /* 0x000fea0003800000 */
.L_x_57:
[----:B------:R-:W-:Y:S01]  /*2a90*/  @!P1 IMAD R69, R69, R72, R5 ;  /* 0x0000004845459224 */ /* 0x000fe200078e0205 */
[----:B------:R-:W-:Y:S04]  /*2aa0*/  BSSY B1, `(.L_x_59) ;  /* 0x0000006000017945 */ /* 0x000fe80003800000 */
[----:B------:R0:W-:Y:S01]  /*2ab0*/  @!P1 STG.E.U8 desc[UR38][R6.64+0x19], R69 ;  /* 0x0000194506009986 */ /* 0x0001e2000c101126 */
[----:B------:R-:W-:Y:S05]  /*2ac0*/  @P5 BRA `(.L_x_60) ;  /* 0x00000000000c5947 */ /* 0x000fea0003800000 */
[----:B------:R-:W5:Y:S02]  /*2ad0*/  LDG.E.U8 R74, desc[UR38][R84.64+0x18] ;  /* 0x00001826544a7981 */ /* 0x000f64000c1e1100 */
[----:B-----5:R-:W-:-:S05]  /*2ae0*/  PRMT R58, R74, 0x8880, RZ ;  /* 0x000088804a3a7816 */ /* 0x020fca00000000ff */
[----:B------:R-:W-:-:S07]  /*2af0*/  IMAD R5, R58, R73, RZ ;  /* 0x000000493a057224 */ /* 0x000fce00078e02ff */
.L_x_60:
[----:B------:R-:W-:Y:S05]  /*2b00*/  BSYNC B1 ;  /* 0x0000000000017941 */ /* 0x000fea0003800000 */
.L_x_59:
[----:B--2---:R-:W-:Y:S01]  /*2b10*/  @!P5 IMAD R59, R70, R72, R5 ;  /* 0x00000048463bd224 */ /* 0x004fe200078e0205 */
[----:B------:R-:W-:Y:S01]  /*2b20*/  BSSY B1, `(.L_x_61) ;  /* 0x0000007000017945 */ /* 0x000fe20003800000 */
[----:B---3--:R-:W-:-:S03]  /*2b30*/  IMAD.X R61, RZ, RZ, R11, P4 ;  /* 0x000000ffff3d7224 */ /* 0x008fc600020e060b */
[----:B------:R2:W-:Y:S01]  /*2b40*/  @!P5 STG.E.U8 desc[UR38][R56.64+0x18], R59 ;  /* 0x0000183b3800d986 */ /* 0x0005e2000c101126 */
[----:B------:R-:W-:Y:S05]  /*2b50*/  @P2 BRA `(.L_x_62) ;  /* 0x00000000000c2947 */ /* 0x000fea0003800000 */
[----:B------:R-:W3:Y:S02]  /*2b60*/  LDG.E.U8 R74, desc[UR38][R84.64+0x19] ;  /* 0x00001926544a7981 */ /* 0x000ee4000c1e1100 */
[----:B---3--:R-:W-:-:S05]  /*2b70*/  PRMT R58, R74, 0x8880, RZ ;  /* 0x000088804a3a7816 */ /* 0x008fca00000000ff */
[----:B------:R-:W-:-:S07]  /*2b80*/  IMAD R5, R58, R73, RZ ;  /* 0x000000493a057224 */ /* 0x000fce00078e02ff */
.L_x_62:
[----:B------:R-:W-:Y:S05]  /*2b90*/  BSYNC B1 ;  /* 0x0000000000017941 */ /* 0x000fea0003800000 */
.L_x_61:
[----:B------:R-:W-:Y:S01]  /*2ba0*/  ISETP.LT.OR P4, PT, R3, 0x2, !P0 ;  /* 0x000000020300780c */ /* 0x000fe20004781670 */
[----:B------:R-:W-:Y:S01]  /*2bb0*/  @!P2 IMAD R71, R71, R72, R5 ;  /* 0x000000484747a224 */ /* 0x000fe200078e0205 */
[----:B------:R-:W-:Y:S01]  /*2bc0*/  ISETP.GE.AND P1, PT, R4, 0x89, PT ;  /* 0x000000890400780c */ /* 0x000fe20003f26270 */
[----:B------:R-:W-:Y:S01]  /*2bd0*/  @!P2 IMAD.MOV.U32 R62, RZ, RZ, R56 ;  /* 0x000000ffff3ea224 */ /* 0x000fe200078e0038 */
[----:B-12-4-:R-:W-:Y:S01]  /*2be0*/  @!P3 IADD3 R56, P5, R6, R78, RZ ;  /* 0x0000004e0638b210 */ /* 0x016fe20007fbe0ff */
[----:B------:R-:W-:Y:S01]  /*2bf0*/  @!P2 IMAD.MOV.U32 R63, RZ, RZ, R57 ;  /* 0x000000ffff3fa224 */ /* 0x000fe200078e0039 */
[----:B------:R-:W-:Y:S01]  /*2c00*/  BSSY B1, `(.L_x_63) ;  /* 0x000000e000017945 */ /* 0x000fe20003800000 */
[-C--:B------:R-:W-:Y:S02]  /*2c10*/  IMAD R60, R61, R12.reuse, RZ ;  /* 0x0000000c3d3c7224 */ /* 0x080fe400078e02ff */
[C---:B------:R-:W-:Y:S01]  /*2c20*/  IMAD.WIDE.U32 R58, R65.reuse, R12, R20 ;  /* 0x0000000c413a7225 */ /* 0x040fe200078e0014 */
[----:B------:R1:W-:Y:S03]  /*2c30*/  @!P2 STG.E.U8 desc[UR38][R62.64+0x19], R71 ;  /* 0x000019473e00a986 */ /* 0x0003e6000c101126 */
[----:B------:R-:W-:Y:S01]  /*2c40*/  IMAD R67, R65, R13, R60 ;  /* 0x0000000d41437224 */ /* 0x000fe200078e023c */
[----:B------:R-:W-:Y:S01]  /*2c50*/  IADD3 R60, P2, R58, R8, RZ ;  /* 0x000000083a3c7210 */ /* 0x000fe20007f5e0ff */
[----:B------:R-:W-:Y:S01]  /*2c60*/  @!P3 IMAD.X R57, R7, 0x1, R75, P5 ;  /* 0x000000010739b824 */ /* 0x000fe200028e064b */
[----:B------:R-:W-:-:S02]  /*2c70*/  @!P4 IADD3 R64, P5, R6, R78, RZ ;  /* 0x0000004e0640c210 */ /* 0x000fc40007fbe0ff */
[----:B------:R-:W-:Y:S02]  /*2c80*/  IADD3.X R61, R9, R59, R67, P2, !PT ;  /* 0x0000003b093d7210 */ /* 0x000fe400017fe443 */
[----:B------:R-:W-:Y:S01]  /*2c90*/  ISETP.LT.OR P2, PT, R3, 0x1, !P1 ;  /* 0x000000010300780c */ /* 0x000fe20004f41670 */
[----:B------:R-:W-:-:S12]  /*2ca0*/  @P3 BRA `(.L_x_64) ;  /* 0x00000000000c3947 */ /* 0x000fd80003800000 */
[----:B------:R-:W2:Y:S02]  /*2cb0*/  LDG.E.U8 R74, desc[UR38][R60.64] ;  /* 0x000000263c4a7981 */ /* 0x000ea4000c1e1100 */
[----:B--2---:R-:W-:-:S05]  /*2cc0*/  PRMT R58, R74, 0x8880, RZ ;  /* 0x000088804a3a7816 */ /* 0x004fca00000000ff */
[----:B------:R-:W-:-:S07]  /*2cd0*/  IMAD R5, R58, R73, RZ ;  /* 0x000000493a057224 */ /* 0x000fce00078e02ff */
.L_x_64:
[----:B------:R-:W-:Y:S05]  /*2ce0*/  BSYNC B1 ;  /* 0x0000000000017941 */ /* 0x000fea0003800000 */
.L_x_63:
[----:B-1----:R-:W-:Y:S01]  /*2cf0*/  @!P3 IMAD R63, R40, R72, R5 ;  /* 0x00000048283fb224 */ /* 0x002fe200078e0205 */
[----:B------:R-:W-:Y:S01]  /*2d00*/  BSSY B1, `(.L_x_65) ;  /* 0x0000008000017945 */ /* 0x000fe20003800000 */
[----:B------:R-:W-:-:S03]  /*2d10*/  IMAD.WIDE.U32 R58, R65, R12, R82 ;  /* 0x0000000c413a7225 */ /* 0x000fc600078e0052 */
[----:B------:R1:W-:Y:S01]  /*2d20*/  @!P3 STG.E.U8 desc[UR38][R56.64], R63 ;  /* 0x0000003f3800b986 */ /* 0x0003e2000c101126 */
[----:B------:R-:W-:Y:S01]  /*2d30*/  @!P4 IMAD.X R65, R7, 0x1, R75, P5 ;  /* 0x000000010741c824 */ /* 0x000fe200028e064b */
[----:B------:R-:W-:Y:S06]  /*2d40*/  @P4 BRA `(.L_x_66) ;  /* 0x00000000000c4947 */ /* 0x000fec0003800000 */
[----:B------:R-:W2:Y:S02]  /*2d50*/  LDG.E.U8 R74, desc[UR38][R60.64+0x1] ;  /* 0x000001263c4a7981 */ /* 0x000ea4000c1e1100 */
[----:B--2---:R-:W-:-:S05]  /*2d60*/  PRMT R40, R74, 0x8880, RZ ;  /* 0x000088804a287816 */ /* 0x004fca00000000ff */
[----:B------:R-:W-:-:S07]  /*2d70*/  IMAD R5, R40, R73, RZ ;  /* 0x0000004928057224 */ /* 0x000fce00078e02ff */
.L_x_66:
[----:B------:R-:W-:Y:S05]  /*2d80*/  BSYNC B1 ;  /* 0x0000000000017941 */ /* 0x000fea0003800000 */
.L_x_65:
[----:B------:R-:W-:Y:S01]  /*2d90*/  IMAD.IADD R40, R67, 0x1, R59 ;  /* 0x0000000143287824 */ /* 0x000fe200078e023b */
[----:B------:R-:W-:Y:S01]  /*2da0*/  IADD3 R58, P3, P5, R14, R8, R58 ;  /* 0x000000080e3a7210 */ /* 0x000fe20007d7e03a */
[----:B-1----:R-:W-:Y:S01]  /*2db0*/  @!P4 IMAD R57, R41, R72, R5 ;  /* 0x000000482939c224 */ /* 0x002fe200078e0205 */
[----:B------:R-:W-:Y:S02]  /*2dc0*/  BSSY B1, `(.L_x_67) ;  /* 0x000000a000017945 */ /* 0x000fe40003800000 */
[----:B------:R-:W-:Y:S02]  /*2dd0*/  IADD3.X R59, R21, R9, R40, P3, P5 ;  /* 0x00000009153b7210 */ /* 0x000fe40001fea428 */
[----:B------:R-:W-:Y:S01]  /*2de0*/  @!P2 IADD3 R40, P3, P5, R78, R6, R79 ;  /* 0x000000064e28a210 */ /* 0x000fe20007d7e04f */
[----:B------:R1:W-:Y:S01]  /*2df0*/  @!P4 STG.E.U8 desc[UR38][R64.64+0x1], R57 ;  /* 0x000001394000c986 */ /* 0x0003e2000c101126 */
[----:B------:R-:W-:Y:S02]  /*2e00*/  ISETP.LT.OR P4, PT, R3, 0x2, !P1 ;  /* 0x000000020300780c */ /* 0x000fe40004f81670 */
[----:B------:R-:W-:Y:S01]  /*2e10*/  @!P2 IADD3.X R41, R75, R7, R76, P3, P5 ;  /* 0x000000074b29a210 */ /* 0x000fe20001fea44c */
[----:B------:R-:W-:Y:S10]  /*2e20*/  @P2 BRA `(.L_x_68) ;  /* 0x00000000000c2947 */ /* 0x000ff40003800000 */
[----:B------:R-:W2:Y:S02]  /*2e30*/  LDG.E.U8 R74, desc[UR38][R58.64] ;  /* 0x000000263a4a7981 */ /* 0x000ea4000c1e1100 */
[----:B--2---:R-:W-:-:S05]  /*2e40*/  PRMT R56, R74, 0x8880, RZ ;  /* 0x000088804a387816 */ /* 0x004fca00000000ff */
[----:B------:R-:W-:-:S07]  /*2e50*/  IMAD R5, R56, R73, RZ ;  /* 0x0000004938057224 */ /* 0x000fce00078e02ff */
.L_x_68:
[----:B------:R-:W-:Y:S05]  /*2e60*/  BSYNC B1 ;  /* 0x0000000000017941 */ /* 0x000fea0003800000 */
.L_x_67:
[----:B------:R-:W-:-:S05]  /*2e70*/  @!P2 IMAD R15, R42, R72, R5 ;  /* 0x000000482a0fa224 */ /* 0x000fca00078e0205 */
[----:B------:R2:W-:Y:S04]  /*2e80*/  @!P2 STG.E.U8 desc[UR38][R40.64], R15 ;  /* 0x0000000f2800a986 */ /* 0x0005e8000c101126 */
[----:B------:R-:W3:Y:S01]  /*2e90*/  @!P4 LDG.E.U8 R74, desc[UR38][R58.64+0x1] ;  /* 0x000001263a4ac981 */ /* 0x000ee2000c1e1100 */
[----:B-1----:R-:W-:Y:S02]  /*2ea0*/  @!P4 IADD3 R57, P3, P5, R79, 0x1, R6 ;  /* 0x000000014f39c810 */ /* 0x002fe40007d7e006 */
[----:B------:R-:W-:Y:S02]  /*2eb0*/  ISETP.LT.OR P2, PT, R3, 0x9, !P0 ;  /* 0x000000090300780c */ /* 0x000fe40004741670 */
[----:B------:R-:W-:Y:S02]  /*2ec0*/  @!P4 IADD3.X R62, R76, RZ, R7, P3, P5 ;  /* 0x000000ff4c3ec210 */ /* 0x000fe40001fea407 */
[----:B------:R-:W-:-:S05]  /*2ed0*/  @!P4 IADD3 R56, P3, R57, R78, RZ ;  /* 0x0000004e3938c210 */ /* 0x000fca0007f7e0ff */
[----:B------:R-:W-:Y:S01]  /*2ee0*/  @!P4 IMAD.X R57, R62, 0x1, R75, P3 ;  /* 0x000000013e39c824 */ /* 0x000fe200018e064b */
[----:B---3--:R-:W-:-:S05]  /*2ef0*/  @!P4 PRMT R42, R74, 0x8880, RZ ;  /* 0x000088804a2ac816 */ /* 0x008fca00000000ff */
[----:B------:R-:W-:-:S04]  /*2f00*/  @!P4 IMAD R5, R42, R73, RZ ;  /* 0x000000492a05c224 */ /* 0x000fc800078e02ff */
[----:B------:R-:W-:-:S05]  /*2f10*/  @!P4 IMAD R43, R43, R72, R5 ;  /* 0x000000482b2bc224 */ /* 0x000fca00078e0205 */
[----:B------:R1:W-:Y:S04]  /*2f20*/  @!P4 STG.E.U8 desc[UR38][R56.64], R43 ;  /* 0x0000002b3800c986 */ /* 0x0003e8000c101126 */
[----:B------:R-:W3:Y:S01]  /*2f30*/  @!P2 LDG.E.U8 R74, desc[UR38][R60.64+0x8] ;  /* 0x000008263c4aa981 */ /* 0x000ee2000c1e1100 */
[----:B------:R-:W-:Y:S02]  /*2f40*/  ISETP.LT.OR P3, PT, R3, 0xa, !P0 ;  /* 0x0000000a0300780c */ /* 0x000fe40004761670 */
[----:B--2---:R-:W-:-:S05]  /*2f50*/  @!P2 IADD3 R40, P4, R6, R78, RZ ;  /* 0x0000004e0628a210 */ /* 0x004fca0007f9e0ff */
[----:B------:R-:W-:Y:S01]  /*2f60*/  @!P2 IMAD.X R41, R7, 0x1, R75, P4 ;  /* 0x000000010729a824 */ /* 0x000fe200020e064b */
[----:B---3--:R-:W-:-:S05]  /*2f70*/  @!P2 PRMT R42, R74, 0x8880, RZ ;  /* 0x000088804a2aa816 */ /* 0x008fca00000000ff */
[----:B------:R-:W-:-:S04]  /*2f80*/  @!P2 IMAD R5, R42, R73, RZ ;  /* 0x000000492a05a224 */ /* 0x000fc800078e02ff */
[----:B------:R-:W-:-:S05]  /*2f90*/  @!P2 IMAD R15, R44, R72, R5 ;  /* 0x000000482c0fa224 */ /* 0x000fca00078e0205 */
[----:B------:R2:W-:Y:S04]  /*2fa0*/  @!P2 STG.E.U8 desc[UR38][R40.64+0x8], R15 ;  /* 0x0000080f2800a986 */ /* 0x0005e8000c101126 */
[----:B------:R-:W3:Y:S01]  /*2fb0*/  @!P3 LDG.E.U8 R74, desc[UR38][R60.64+0x9] ;  /* 0x000009263c4ab981 */ /* 0x000ee2000c1e1100 */
[----:B------:R-:W-:Y:S02]  /*2fc0*/  ISETP.LT.OR P2, PT, R3, 0x9, !P1 ;  /* 0x000000090300780c */ /* 0x000fe40004f41670 */
[----:B------:R-:W-:-:S05]  /*2fd0*/  @!P3 IADD3 R42, P4, R6, R78, RZ ;  /* 0x0000004e062ab210 */ /* 0x000fca0007f9e0ff */
[----:B-1----:R-:W-:Y:S01]  /*2fe0*/  @!P3 IMAD.X R43, R7, 0x1, R75, P4 ;  /* 0x00000001072bb824 */ /* 0x002fe200020e064b */
[----:B---3--:R-:W-:-:S05]  /*2ff0*/  @!P3 PRMT R44, R74, 0x8880, RZ ;  /* 0x000088804a2cb816 */ /* 0x008fca00000000ff */
[----:B------:R-:W-:-:S04]  /*3000*/  @!P3 IMAD R5, R44, R73, RZ ;  /* 0x000000492c05b224 */ /* 0x000fc800078e02ff */
[----:B------:R-:W-:-:S05]  /*3010*/  @!P3 IMAD R45, R45, R72, R5 ;  /* 0x000000482d2db224 */ /* 0x000fca00078e0205 */
[----:B------:R1:W-:Y:S04]  /*3020*/  @!P3 STG.E.U8 desc[UR38][R42.64+0x9], R45 ;  /* 0x0000092d2a00b986 */ /* 0x0003e8000c101126 */
[----:B------:R-:W3:Y:S01]  /*3030*/  @!P2 LDG.E.U8 R74, desc[UR38][R58.64+0x8] ;  /* 0x000008263a4aa981 */ /* 0x000ee2000c1e1100 */
[----:B--2---:R-:W-:Y:S02]  /*3040*/  @!P2 IADD3 R41, P4, P5, R79, 0x8, R6 ;  /* 0x000000084f29a810 */ /* 0x004fe40007d9e006 */
        /* <DEDUP_REMOVED lines=28> */
[----:B-1----:R-:W-:-:S05]  /*3210*/  @!P3 IADD3 R42, P4, R6, R78, RZ ;  /* 0x0000004e062ab210 */ /* 0x002fca0007f9e0ff */
[----:B------:R-:W-:Y:S01]  /*3220*/  @!P3 IMAD.X R43, R7, 0x1, R75, P4 ;  /* 0x00000001072bb824 */ /* 0x000fe200020e064b */
        /* <DEDUP_REMOVED lines=43> */
[----:B------:R-:W-:Y:S02]  /*34e0*/  @!P2 IADD3 R40, P4, R41, R78, RZ ;  /* 0x0000004e2928a210 */ /* 0x000fe40007f9e0ff */
[----:B------:R-:W-:-:S05]  /*34f0*/  @!P2 IADD3.X R46, R76, RZ, R7, P0, P3 ;  /* 0x000000ff4c2ea210 */ /* 0x000fca00007e6407 */
[----:B------:R-:W-:Y:S01]  /*3500*/  @!P2 IMAD.X R41, R46, 0x1, R75, P4 ;  /* 0x000000012e29a824 */ /* 0x000fe200020e064b */
[----:B---3--:R-:W-:-:S05]  /*3510*/  @!P2 PRMT R44, R74, 0x8880, RZ ;  /* 0x000088804a2ca816 */ /* 0x008fca00000000ff */
[----:B------:R-:W-:-:S04]  /*3520*/  @!P2 IMAD R5, R44, R73, RZ ;  /* 0x000000492c05a224 */ /* 0x000fc800078e02ff */
[----:B------:R-:W-:-:S05]  /*3530*/  @!P2 IMAD R15, R54, R72, R5 ;  /* 0x00000048360fa224 */ /* 0x000fca00078e0205 */
[----:B------:R2:W-:Y:S04]  /*3540*/  @!P2 STG.E.U8 desc[UR38][R40.64], R15 ;  /* 0x0000000f2800a986 */ /* 0x0005e8000c101126 */
[----:B------:R-:W3:Y:S01]  /*3550*/  @!P1 LDG.E.U8 R74, desc[UR38][R58.64+0x19] ;  /* 0x000019263a4a9981 */ /* 0x000ee2000c1e1100 */
[----:B------:R-:W-:-:S05]  /*3560*/  IADD3 R47, P0, R10, 0x100, RZ ;  /* 0x000001000a2f7810 */ /* 0x000fca0007f1e0ff */
[----:B------:R-:W-:Y:S01]  /*3570*/  IMAD.X R11, RZ, RZ, R11, P0 ;  /* 0x000000ffff0b7224 */ /* 0x000fe200000e060b */
[----:B------:R-:W-:-:S03]  /*3580*/  ISETP.GE.AND P0, PT, R4, 0x101, PT ;  /* 0x000001010400780c */ /* 0x000fc60003f06270 */
[-C--:B-1----:R-:W-:Y:S01]  /*3590*/  IMAD R42, R11, R12.reuse, RZ ;  /* 0x0000000c0b2a7224 */ /* 0x082fe200078e02ff */
[----:B------:R-:W-:Y:S01]  /*35a0*/  ISETP.LT.OR P2, PT, R3, 0x1, !P0 ;  /* 0x000000010300780c */ /* 0x000fe20004741670 */
[----:B------:R-:W-:-:S04]  /*35b0*/  IMAD.WIDE.U32 R10, R47, R12, R20 ;  /* 0x0000000c2f0a7225 */ /* 0x000fc800078e0014 */
[----:B------:R-:W-:Y:S01]  /*35c0*/  IMAD R45, R47, R13, R42 ;  /* 0x0000000d2f2d7224 */ /* 0x000fe200078e022a */
[----:B------:R-:W-:Y:S02]  /*35d0*/  @!P1 IADD3 R13, P4, P5, R79, 0x19, R6 ;  /* 0x000000194f0d9810 */ /* 0x000fe40007d9e006 */
[----:B------:R-:W-:Y:S02]  /*35e0*/  IADD3 R42, P3, R10, R8, RZ ;  /* 0x000000080a2a7210 */ /* 0x000fe40007f7e0ff */
[----:B--2---:R-:W-:Y:S02]  /*35f0*/  @!P1 IADD3.X R40, R76, RZ, R7, P4, P5 ;  /* 0x000000ff4c289210 */ /* 0x004fe400027ea407 */
[----:B------:R-:W-:Y:S02]  /*3600*/  @!P1 IADD3 R10, P4, R13, R78, RZ ;  /* 0x0000004e0d0a9210 */ /* 0x000fe40007f9e0ff */
[----:B---3--:R-:W-:-:S05]  /*3610*/  @!P1 PRMT R43, R74, 0x8880, RZ ;  /* 0x000088804a2b9816 */ /* 0x008fca00000000ff */
[----:B------:R-:W-:Y:S01]  /*3620*/  @!P1 IMAD.MOV.U32 R20, RZ, RZ, R43 ;  /* 0x000000ffff149224 */ /* 0x000fe200078e002b */
[----:B------:R-:W-:Y:S01]  /*3630*/  IADD3.X R43, R9, R11, R45, P3, !PT ;  /* 0x0000000b092b7210 */ /* 0x000fe20001ffe42d */
[----:B------:R-:W-:Y:S02]  /*3640*/  @!P1 IMAD.X R11, R40, 0x1, R75, P4 ;  /* 0x00000001280b9824 */ /* 0x000fe400020e064b */
[----:B------:R-:W-:-:S04]  /*3650*/  @!P1 IMAD R5, R20, R73, RZ ;  /* 0x0000004914059224 */ /* 0x000fc800078e02ff */
[----:B------:R-:W-:-:S05]  /*3660*/  @!P1 IMAD R55, R55, R72, R5 ;  /* 0x0000004837379224 */ /* 0x000fca00078e0205 */
[----:B------:R1:W-:Y:S04]  /*3670*/  @!P1 STG.E.U8 desc[UR38][R10.64], R55 ;  /* 0x000000370a009986 */ /* 0x0003e8000c101126 */
[----:B------:R-:W2:Y:S01]  /*3680*/  @!P2 LDG.E.U8 R74, desc[UR38][R42.64] ;  /* 0x000000262a4aa981 */ /* 0x000ea2000c1e1100 */
[----:B------:R-:W-:Y:S02]  /*3690*/  ISETP.LT.OR P3, PT, R3, 0x2, !P0 ;  /* 0x000000020300780c */ /* 0x000fe40004761670 */
[----:B------:R-:W-:-:S05]  /*36a0*/  @!P2 IADD3 R40, P1, R6, R80, RZ ;  /* 0x000000500628a210 */ /* 0x000fca0007f3e0ff */
[----:B------:R-:W-:Y:S01]  /*36b0*/  @!P2 IMAD.X R41, R7, 0x1, R77, P1 ;  /* 0x000000010729a824 */ /* 0x000fe200008e064d */
[----:B--2---:R-:W-:-:S05]  /*36c0*/  @!P2 PRMT R20, R74, 0x8880, RZ ;  /* 0x000088804a14a816 */ /* 0x004fca00000000ff */
[----:B------:R-:W-:-:S04]  /*36d0*/  @!P2 IMAD R5, R20, R73, RZ ;  /* 0x000000491405a224 */ /* 0x000fc800078e02ff */
[----:B------:R-:W-:-:S05]  /*36e0*/  @!P2 IMAD R15, R24, R72, R5 ;  /* 0x00000048180fa224 */ /* 0x000fca00078e0205 */
[----:B------:R2:W-:Y:S04]  /*36f0*/  @!P2 STG.E.U8 desc[UR38][R40.64], R15 ;  /* 0x0000000f2800a986 */ /* 0x0005e8000c101126 */
[----:B------:R-:W1:Y:S01]  /*3700*/  @!P3 LDG.E.U8 R74, desc[UR38][R42.64+0x1] ;  /* 0x000001262a4ab981 */ /* 0x000e62000c1e1100 */
[----:B------:R-:W-:Y:S01]  /*3710*/  IMAD.WIDE.U32 R12, R47, R12, R82 ;  /* 0x0000000c2f0c7225 */ /* 0x000fe200078e0052 */
[----:B------:R-:W-:-:S03]  /*3720*/  ISETP.GE.AND P1, PT, R4, 0x109, PT ;  /* 0x000001090400780c */ /* 0x000fc60003f26270 */
[----:B------:R-:W-:Y:S01]  /*3730*/  IMAD.IADD R20, R45, 0x1, R13 ;  /* 0x000000012d147824 */ /* 0x000fe200078e020d */
[----:B------:R-:W-:Y:S02]  /*3740*/  IADD3 R12, P4, P5, R14, R8, R12 ;  /* 0x000000080e0c7210 */ /* 0x000fe40007d9e00c */
[----:B------:R-:W-:Y:S02]  /*3750*/  ISETP.LT.OR P2, PT, R3, 0x1, !P1 ;  /* 0x000000010300780c */ /* 0x000fe40004f41670 */
[----:B------:R-:W-:Y:S02]  /*3760*/  IADD3.X R13, R21, R9, R20, P4, P5 ;  /* 0x00000009150d7210 */ /* 0x000fe400027ea414 */
[----:B-1----:R-:W-:-:S05]  /*3770*/  @!P3 PRMT R10, R74, 0x8880, RZ ;  /* 0x000088804a0ab816 */ /* 0x002fca00000000ff */
[----:B------:R-:W-:Y:S01]  /*3780*/  @!P3 IMAD.MOV.U32 R4, RZ, RZ, R10 ;  /* 0x000000ffff04b224 */ /* 0x000fe200078e000a */
[----:B------:R-:W-:-:S03]  /*3790*/  @!P3 IADD3 R10, P4, R6, R80, RZ ;  /* 0x00000050060ab210 */ /* 0x000fc60007f9e0ff */
[----:B------:R-:W-:Y:S02]  /*37a0*/  @!P3 IMAD R5, R4, R73, RZ ;  /* 0x000000490405b224 */ /* 0x000fe400078e02ff */
[----:B------:R-:W-:Y:S02]  /*37b0*/  @!P3 IMAD.X R11, R7, 0x1, R77, P4 ;  /* 0x00000001070bb824 */ /* 0x000fe400020e064d */
[----:B------:R-:W-:-:S05]  /*37c0*/  @!P3 IMAD R25, R25, R72, R5 ;  /* 0x000000481919b224 */ /* 0x000fca00078e0205 */
[----:B------:R1:W-:Y:S04]  /*37d0*/  @!P3 STG.E.U8 desc[UR38][R10.64+0x1], R25 ;  /* 0x000001190a00b986 */ /* 0x0003e8000c101126 */
[----:B------:R-:W3:Y:S01]  /*37e0*/  @!P2 LDG.E.U8 R74, desc[UR38][R12.64] ;  /* 0x000000260c4aa981 */ /* 0x000ee2000c1e1100 */
[----:B------:R-:W-:Y:S02]  /*37f0*/  ISETP.LT.OR P3, PT, R3, 0x2, !P1 ;  /* 0x000000020300780c */ /* 0x000fe40004f61670 */
[----:B------:R-:W-:-:S04]  /*3800*/  @!P2 IADD3 R8, P4, P5, R80, R6, R79 ;  /* 0x000000065008a210 */ /* 0x000fc80007d9e04f */
[----:B------:R-:W-:Y:S02]  /*3810*/  @!P2 IADD3.X R9, R77, R7, R76, P4, P5 ;  /* 0x000000074d09a210 */ /* 0x000fe400027ea44c */
[----:B---3--:R-:W-:-:S05]  /*3820*/  @!P2 PRMT R4, R74, 0x8880, RZ ;  /* 0x000088804a04a816 */ /* 0x008fca00000000ff */
[----:B------:R-:W-:-:S04]  /*3830*/  @!P2 IMAD R5, R4, R73, RZ ;  /* 0x000000490405a224 */ /* 0x000fc800078e02ff */
[----:B--2---:R-:W-:-:S05]  /*3840*/  @!P2 IMAD R15, R26, R72, R5 ;  /* 0x000000481a0fa224 */ /* 0x004fca00078e0205 */
        /* <DEDUP_REMOVED lines=109> */
[----:B------:R-:W2:Y:S02]  /*3f20*/  @!P1 LDG.E.U8 R74, desc[UR38][R12.64+0x19] ;  /* 0x000019260c4a9981 */ /* 0x000ea4000c1e1100 */
[----:B--2---:R-:W-:-:S05]  /*3f30*/  @!P1 PRMT R4, R74, 0x8880, RZ ;  /* 0x000088804a049816 */ /* 0x004fca00000000ff */
[----:B------:R-:W-:-:S04]  /*3f40*/  @!P1 IMAD R5, R4, R73, RZ ;  /* 0x0000004904059224 */ /* 0x000fc800078e02ff */
[----:B------:R-:W-:Y:S01]  /*3f50*/  IMAD R39, R39, R72, R5 ;  /* 0x0000004827277224 */ /* 0x000fe200078e0205 */
[----:B-1----:R-:W-:Y:S06]  /*3f60*/  @P1 BRA `(.L_x_69) ;  /* 0x0000000c00841947 */ /* 0x002fec0003800000 */
[----:B------:R-:W-:-:S04]  /*3f70*/  IADD3 R5, P0, P1, R79, 0x19, R6 ;  /* 0x000000194f057810 */ /* 0x000fc8000791e006 */
[----:B0-----:R-:W-:Y:S02]  /*3f80*/  IADD3.X R6, R76, RZ, R7, P0, P1 ;  /* 0x000000ff4c067210 */ /* 0x001fe400007e2407 */
[----:B------:R-:W-:-:S05]  /*3f90*/  IADD3 R4, P0, R5, R80, RZ ;  /* 0x0000005005047210 */ /* 0x000fca0007f1e0ff */
[----:B------:R-:W-:-:S05]  /*3fa0*/  IMAD.X R5, R6, 0x1, R77, P0 ;  /* 0x0000000106057824 */ /* 0x000fca00000e064d */
[----:B------:R1:W-:Y:S01]  /*3fb0*/  STG.E.U8 desc[UR38][R4.64], R39 ;  /* 0x0000002704007986 */ /* 0x0003e2000c101126 */
[----:B------:R-:W-:Y:S05]  /*3fc0*/  BRA `(.L_x_69) ;  /* 0x0000000c006c7947 */ /* 0x000fea0003800000 */
.L_x_30:
[C---:B------:R-:W-:Y:S01]  /*3fd0*/  ISETP.GE.AND P0, PT, R4.reuse, 0x1, PT ;  /* 0x000000010400780c */ /* 0x040fe20003f06270 */
[----:B------:R-:W-:Y:S01]  /*3fe0*/  ULDC.64 UR4, c[0x0][0x5c0] ;  /* 0x0001700000047ab9 */ /* 0x000fe20000000a00 */
[----:B------:R-:W-:Y:S02]  /*3ff0*/  ISETP.GE.AND P3, PT, R4, 0x9, PT ;  /* 0x000000090400780c */ /* 0x000fe40003f66270 */
[C---:B------:R-:W-:Y:S02]  /*4000*/  ISETP.LT.OR P5, PT, R3.reuse, 0x1, !P0 ;  /* 0x000000010300780c */ /* 0x040fe400047a1670 */
[C---:B------:R-:W-:Y:S02]  /*4010*/  ISETP.LT.OR P2, PT, R3.reuse, 0x2, !P0 ;  /* 0x000000020300780c */ /* 0x040fe40004741670 */
[----:B------:R-:W-:Y:S02]  /*4020*/  IADD3 R8, P1, R84, UR4, RZ ;  /* 0x0000000454087c10 */ /* 0x000fe4000ff3e0ff */
[----:B------:R-:W-:-:S02]  /*4030*/  ISETP.LT.OR P4, PT, R3, 0x2, !P3 ;  /* 0x000000020300780c */ /* 0x000fc40005f81670 */
[----:B------:R-:W-:Y:S02]  /*4040*/  IADD3.X R9, R88, UR5, RZ, P1, !PT ;  /* 0x0000000558097c10 */ /* 0x000fe40008ffe4ff */
[----:B------:R-:W-:-:S03]  /*4050*/  ISETP.LT.OR P1, PT, R3, 0x1, !P3 ;  /* 0x000000010300780c */ /* 0x000fc60005f21670 */
[-C--:B------:R-:W-:Y:S02]  /*4060*/  @!P5 IMAD R5, R56, R72.reuse, RZ ;  /* 0x000000483805d224 */ /* 0x080fe400078e02ff */
[----:B------:R-:W-:-:S03]  /*4070*/  @!P2 IMAD R57, R57, R72, RZ ;  /* 0x000000483939a224 */ /* 0x000fc600078e02ff */
[----:B------:R0:W-:Y:S01]  /*4080*/  @!P5 STG.E.U8 desc[UR38][R8.64], R5 ;  /* 0x000000050800d986 */ /* 0x0001e2000c101126 */
[----:B------:R-:W-:Y:S01]  /*4090*/  IADD3 R6, P5, R8, R79, RZ ;  /* 0x0000004f08067210 */ /* 0x000fe20007fbe0ff */
[-C--:B------:R-:W-:Y:S02]  /*40a0*/  @!P4 IMAD R59, R59, R72.reuse, RZ ;  /* 0x000000483b3bc224 */ /* 0x080fe400078e02ff */
[----:B------:R-:W-:Y:S01]  /*40b0*/  @!P2 STG.E.U8 desc[UR38][R8.64+0x1], R57 ;  /* 0x000001390800a986 */ /* 0x000fe2000c101126 */
[----:B------:R-:W-:Y:S01]  /*40c0*/  @!P1 IMAD R11, R58, R72, RZ ;  /* 0x000000483a0b9224 */ /* 0x000fe200078e02ff */
[----:B------:R-:W-:Y:S01]  /*40d0*/  ISETP.LT.OR P2, PT, R3, 0x9, !P0 ;  /* 0x000000090300780c */ /* 0x000fe20004741670 */
[----:B------:R-:W-:Y:S01]  /*40e0*/  IMAD.X R7, R9, 0x1, R76, P5 ;  /* 0x0000000109077824 */ /* 0x000fe200028e064c */
[----:B------:R-:W-:-:S04]  /*40f0*/  ISETP.LT.OR P5, PT, R3, 0xa, !P0 ;  /* 0x0000000a0300780c */ /* 0x000fc800047a1670 */
[----:B------:R1:W-:Y:S01]  /*4100*/  @!P1 STG.E.U8 desc[UR38][R6.64], R11 ;  /* 0x0000000b06009986 */ /* 0x0003e2000c101126 */
[----:B------:R-:W-:-:S03]  /*4110*/  ISETP.LT.OR P1, PT, R3, 0x9, !P3 ;  /* 0x000000090300780c */ /* 0x000fc60005f21670 */
[----:B------:R-:W-:Y:S01]  /*4120*/  @!P4 STG.E.U8 desc[UR38][R6.64+0x1], R59 ;  /* 0x0000013b0600c986 */ /* 0x000fe2000c101126 */
[----:B------:R-:W-:Y:S02]  /*4130*/  ISETP.LT.OR P4, PT, R3, 0xa, !P3 ;  /* 0x0000000a0300780c */ /* 0x000fe40005f81670 */
[-C--:B0-----:R-:W-:Y:S02]  /*4140*/  @!P2 IMAD R5, R60, R72.reuse, RZ ;  /* 0x000000483c05a224 */ /* 0x081fe400078e02ff */
[----:B------:R-:W-:-:S03]  /*4150*/  @!P5 IMAD R61, R61, R72, RZ ;  /* 0x000000483d3dd224 */ /* 0x000fc600078e02ff */
[----:B------:R0:W-:Y:S01]  /*4160*/  @!P2 STG.E.U8 desc[UR38][R8.64+0x8], R5 ;  /* 0x000008050800a986 */ /* 0x0001e2000c101126 */
[C---:B------:R-:W-:Y:S01]  /*4170*/  ISETP.LT.OR P2, PT, R3.reuse, 0x11, !P0 ;  /* 0x000000110300780c */ /* 0x040fe20004741670 */
[-C--:B-1----:R-:W-:Y:S02]  /*4180*/  @!P1 IMAD R11, R62, R72.reuse, RZ ;  /* 0x000000483e0b9224 */ /* 0x082fe400078e02ff */
[----:B------:R-:W-:Y:S01]  /*4190*/  @!P5 STG.E.U8 desc[UR38][R8.64+0x9], R61 ;  /* 0x0000093d0800d986 */ /* 0x000fe2000c101126 */
[----:B------:R-:W-:Y:S01]  /*41a0*/  ISETP.LT.OR P5, PT, R3, 0x12, !P0 ;  /* 0x000000120300780c */ /* 0x000fe200047a1670 */
[----:B------:R-:W-:Y:S02]  /*41b0*/  @!P4 IMAD R63, R63, R72, RZ ;  /* 0x000000483f3fc224 */ /* 0x000fe400078e02ff */
[----:B------:R-:W-:Y:S01]  /*41c0*/  @!P1 STG.E.U8 desc[UR38][R6.64+0x8], R11 ;  /* 0x0000080b06009986 */ /* 0x000fe2000c101126 */
[----:B------:R-:W-:-:S03]  /*41d0*/  ISETP.LT.OR P1, PT, R3, 0x11, !P3 ;  /* 0x000000110300780c */ /* 0x000fc60005f21670 */
[----:B------:R-:W-:Y:S01]  /*41e0*/  @!P4 STG.E.U8 desc[UR38][R6.64+0x9], R63 ;  /* 0x0000093f0600c986 */ /* 0x000fe2000c101126 */
[----:B------:R-:W-:Y:S01]  /*41f0*/  ISETP.LT.OR P4, PT, R3, 0x12, !P3 ;  /* 0x000000120300780c */ /* 0x000fe20005f81670 */
[----:B------:R-:W-:-:S04]  /*4200*/  @!P2 IMAD R13, R64, R72, RZ ;  /* 0x00000048400da224 */ /* 0x000fc800078e02ff */
[-C--:B------:R-:W-:Y:S01]  /*4210*/  @!P5 IMAD R65, R65, R72.reuse, RZ ;  /* 0x000000484141d224 */ /* 0x080fe200078e02ff */
[----:B------:R1:W-:Y:S01]  /*4220*/  @!P2 STG.E.U8 desc[UR38][R8.64+0x10], R13 ;  /* 0x0000100d0800a986 */ /* 0x0003e2000c101126 */
[C---:B------:R-:W-:Y:S02]  /*4230*/  ISETP.LT.OR P2, PT, R3.reuse, 0x19, !P0 ;  /* 0x000000190300780c */ /* 0x040fe40004741670 */
[-C--:B0-----:R-:W-:Y:S01]  /*4240*/  @!P1 IMAD R5, R66, R72.reuse, RZ ;  /* 0x0000004842059224 */ /* 0x081fe200078e02ff */
[----:B------:R-:W-:Y:S01]  /*4250*/  @!P5 STG.E.U8 desc[UR38][R8.64+0x11], R65 ;  /* 0x000011410800d986 */ /* 0x000fe2000c101126 */
[C---:B------:R-:W-:Y:S02]  /*4260*/  ISETP.LT.OR P0, PT, R3.reuse, 0x1a, !P0 ;  /* 0x0000001a0300780c */ /* 0x040fe40004701670 */
[----:B------:R-:W-:Y:S01]  /*4270*/  ISETP.LT.OR P5, PT, R3, 0x19, !P3 ;  /* 0x000000190300780c */ /* 0x000fe20005fa1670 */
[----:B------:R-:W-:Y:S01]  /*4280*/  @!P4 IMAD R67, R67, R72, RZ ;  /* 0x000000484343c224 */ /* 0x000fe200078e02ff */
[----:B------:R0:W-:Y:S01]  /*4290*/  @!P1 STG.E.U8 desc[UR38][R6.64+0x10], R5 ;  /* 0x0000100506009986 */ /* 0x0001e2000c101126 */
[----:B------:R-:W-:-:S02]  /*42a0*/  ISETP.GE.AND P1, PT, R4, 0x81, PT ;  /* 0x000000810400780c */ /* 0x000fc40003f26270 */
[C---:B------:R-:W-:Y:S01]  /*42b0*/  ISETP.LT.OR P3, PT, R3.reuse, 0x1a, !P3 ;  /* 0x0000001a0300780c */ /* 0x040fe20005f61670 */
[----:B------:R-:W-:Y:S01]  /*42c0*/  @!P4 STG.E.U8 desc[UR38][R6.64+0x11], R67 ;  /* 0x000011430600c986 */ /* 0x000fe2000c101126 */
[----:B------:R-:W-:Y:S01]  /*42d0*/  ISETP.LT.OR P4, PT, R3, 0x1, !P1 ;  /* 0x000000010300780c */ /* 0x000fe20004f81670 */
[----:B-1----:R-:W-:-:S03]  /*42e0*/  @!P2 IMAD R13, R68, R72, RZ ;  /* 0x00000048440da224 */ /* 0x002fc600078e02ff */
[-C--:B------:R-:W-:Y:S02]  /*42f0*/  @!P0 IMAD R69, R69, R72.reuse, RZ ;  /* 0x0000004845458224 */ /* 0x080fe400078e02ff */
[----:B------:R-:W-:Y:S01]  /*4300*/  @!P5 IMAD R15, R70, R72, RZ ;  /* 0x00000048460fd224 */ /* 0x000fe200078e02ff */
[----:B------:R1:W-:Y:S01]  /*4310*/  @!P2 STG.E.U8 desc[UR38][R8.64+0x18], R13 ;  /* 0x0000180d0800a986 */ /* 0x0003e2000c101126 */
[----:B------:R-:W-:-:S03]  /*4320*/  ISETP.LT.OR P2, PT, R3, 0x2, !P1 ;  /* 0x000000020300780c */ /* 0x000fc60004f41670 */
[-C--:B------:R-:W-:Y:S01]  /*4330*/  @!P3 IMAD R71, R71, R72.reuse, RZ ;  /* 0x000000484747b224 */ /* 0x080fe200078e02ff */
[----:B------:R-:W-:Y:S01]  /*4340*/  @!P0 STG.E.U8 desc[UR38][R8.64+0x19], R69 ;  /* 0x0000194508008986 */ /* 0x000fe2000c101126 */
[----:B------:R-:W-:Y:S01]  /*4350*/  ISETP.GE.AND P0, PT, R4, 0x89, PT ;  /* 0x000000890400780c */ /* 0x000fe20003f06270 */
[----:B0-----:R-:W-:Y:S02]  /*4360*/  @!P4 IMAD R5, R40, R72, RZ ;  /* 0x000000482805c224 */ /* 0x001fe400078e02ff */
[----:B------:R0:W-:Y:S01]  /*4370*/  @!P5 STG.E.U8 desc[UR38][R6.64+0x18], R15 ;  /* 0x0000180f0600d986 */ /* 0x0001e2000c101126 */
[----:B------:R-:W-:-:S03]  /*4380*/  @!P4 IADD3 R10, P5, R8, R78, RZ ;  /* 0x0000004e080ac210 */ /* 0x000fc60007fbe0ff */
[----:B------:R-:W-:Y:S01]  /*4390*/  @!P3 STG.E.U8 desc[UR38][R6.64+0x19], R71 ;  /* 0x000019470600b986 */ /* 0x000fe2000c101126 */
[----:B------:R-:W-:Y:S01]  /*43a0*/  ISETP.LT.OR P3, PT, R3, 0x1, !P0 ;  /* 0x000000010300780c */ /* 0x000fe20004761670 */
[----:B------:R-:W-:Y:S01]  /*43b0*/  @!P4 IMAD.X R11, R9, 0x1, R75, P5 ;  /* 0x00000001090bc824 */ /* 0x000fe200028e064b */
[----:B------:R-:W-:Y:S01]  /*43c0*/  @!P2 IADD3 R20, P5, R8, R78, RZ ;  /* 0x0000004e0814a210 */ /* 0x000fe20007fbe0ff */
[----:B------:R-:W-:-:S03]  /*43d0*/  @!P2 IMAD R57, R41, R72, RZ ;  /* 0x000000482939a224 */ /* 0x000fc600078e02ff */
[----:B------:R2:W-:Y:S01]  /*43e0*/  @!P4 STG.E.U8 desc[UR38][R10.64], R5 ;  /* 0x000000050a00c986 */ /* 0x0005e2000c101126 */
[----:B------:R-:W-:Y:S01]  /*43f0*/  ISETP.LT.OR P4, PT, R3, 0x2, !P0 ;  /* 0x000000020300780c */ /* 0x000fe20004781670 */
[----:B------:R-:W-:-:S05]  /*4400*/  @!P2 IMAD.X R21, R9, 0x1, R75, P5 ;  /* 0x000000010915a824 */ /* 0x000fca00028e064b */
[----:B------:R-:W-:Y:S01]  /*4410*/  @!P3 IADD3 R12, P5, R6, R78, RZ ;  /* 0x0000004e060cb210 */ /* 0x000fe20007fbe0ff */
[----:B------:R3:W-:Y:S01]  /*4420*/  @!P2 STG.E.U8 desc[UR38][R20.64+0x1], R57 ;  /* 0x000001391400a986 */ /* 0x0007e2000c101126 */
[----:B------:R-:W-:Y:S01]  /*4430*/  @!P3 IMAD R59, R42, R72, RZ ;  /* 0x000000482a3bb224 */ /* 0x000fe200078e02ff */
[----:B------:R-:W-:Y:S02]  /*4440*/  ISETP.LT.OR P2, PT, R3, 0x9, !P1 ;  /* 0x000000090300780c */ /* 0x000fe40004f41670 */
[----:B-1----:R-:W-:Y:S02]  /*4450*/  @!P3 IMAD.X R13, R7, 0x1, R75, P5 ;  /* 0x00000001070db824 */ /* 0x002fe400028e064b */
[----:B------:R-:W-:Y:S01]  /*4460*/  @!P4 IADD3 R14, P5, R78, R6, RZ ;  /* 0x000000064e0ec210 */ /* 0x000fe20007fbe0ff */
[----:B------:R-:W-:Y:S02]  /*4470*/  @!P4 IMAD R43, R43, R72, RZ ;  /* 0x000000482b2bc224 */ /* 0x000fe400078e02ff */
[----:B------:R-:W-:Y:S01]  /*4480*/  @!P3 STG.E.U8 desc[UR38][R12.64], R59 ;  /* 0x0000003b0c00b986 */ /* 0x000fe2000c101126 */
[----:B------:R-:W-:Y:S01]  /*4490*/  ISETP.LT.OR P3, PT, R3, 0xa, !P1 ;  /* 0x0000000a0300780c */ /* 0x000fe20004f61670 */
[----:B0-----:R-:W-:-:S04]  /*44a0*/  @!P4 IMAD.X R15, R75, 0x1, R7, P5 ;  /* 0x000000014b0fc824 */ /* 0x001fc800028e0607 */
[----:B------:R-:W-:Y:S01]  /*44b0*/  @!P2 IADD3 R40, P5, R8, R78, RZ ;  /* 0x0000004e0828a210 */ /* 0x000fe20007fbe0ff */
[----:B------:R0:W-:Y:S01]  /*44c0*/  @!P4 STG.E.U8 desc[UR38][R14.64+0x1], R43 ;  /* 0x0000012b0e00c986 */ /* 0x0001e2000c101126 */
[----:B------:R-:W-:Y:S01]  /*44d0*/  ISETP.LT.OR P4, PT, R3, 0x9, !P0 ;  /* 0x000000090300780c */ /* 0x000fe20004781670 */
[----:B--2---:R-:W-:Y:S02]  /*44e0*/  @!P2 IMAD R5, R44, R72, RZ ;  /* 0x000000482c05a224 */ /* 0x004fe400078e02ff */
[----:B------:R-:W-:-:S03]  /*44f0*/  @!P2 IMAD.X R41, R9, 0x1, R75, P5 ;  /* 0x000000010929a824 */ /* 0x000fc600028e064b */
[----:B---3--:R-:W-:Y:S01]  /*4500*/  @!P3 IADD3 R20, P5, R8, R78, RZ ;  /* 0x0000004e0814b210 */ /* 0x008fe20007fbe0ff */
[----:B------:R-:W-:Y:S01]  /*4510*/  @!P3 IMAD R45, R45, R72, RZ ;  /* 0x000000482d2db224 */ /* 0x000fe200078e02ff */
[----:B------:R1:W-:Y:S01]  /*4520*/  @!P2 STG.E.U8 desc[UR38][R40.64+0x8], R5 ;  /* 0x000008052800a986 */ /* 0x0003e2000c101126 */
[----:B------:R-:W-:Y:S02]  /*4530*/  ISETP.LT.OR P2, PT, R3, 0xa, !P0 ;  /* 0x0000000a0300780c */ /* 0x000fe40004741670 */
[--C-:B------:R-:W-:Y:S02]  /*4540*/  @!P3 IMAD.X R21, R9, 0x1, R75.reuse, P5 ;  /* 0x000000010915b824 */ /* 0x100fe400028e064b */
[----:B------:R-:W-:Y:S01]  /*4550*/  @!P4 IADD3 R10, P5, R6, R78, RZ ;  /* 0x0000004e060ac210 */ /* 0x000fe20007fbe0ff */
[----:B0-----:R-:W-:Y:S02]  /*4560*/  @!P4 IMAD R43, R46, R72, RZ ;  /* 0x000000482e2bc224 */ /* 0x001fe400078e02ff */
[----:B------:R0:W-:Y:S01]  /*4570*/  @!P3 STG.E.U8 desc[UR38][R20.64+0x9], R45 ;  /* 0x0000092d1400b986 */ /* 0x0001e2000c101126 */
[----:B------:R-:W-:Y:S01]  /*4580*/  ISETP.LT.OR P3, PT, R3, 0x11, !P1 ;  /* 0x000000110300780c */ /* 0x000fe20004f61670 */
[----:B------:R-:W-:-:S04]  /*4590*/  @!P4 IMAD.X R11, R7, 0x1, R75, P5 ;  /* 0x00000001070bc824 */ /* 0x000fc800028e064b */
[----:B------:R-:W-:Y:S01]  /*45a0*/  @!P2 IADD3 R12, P5, R6, R78, RZ ;  /* 0x0000004e060ca210 */ /* 0x000fe20007fbe0ff */
[----:B------:R2:W-:Y:S01]  /*45b0*/  @!P4 STG.E.U8 desc[UR38][R10.64+0x8], R43 ;  /* 0x0000082b0a00c986 */ /* 0x0005e2000c101126 */
[----:B------:R-:W-:Y:S01]  /*45c0*/  ISETP.LT.OR P4, PT, R3, 0x12, !P1 ;  /* 0x000000120300780c */ /* 0x000fe20004f81670 */
[----:B------:R-:W-:Y:S02]  /*45d0*/  @!P2 IMAD R47, R47, R72, RZ ;  /* 0x000000482f2fa224 */ /* 0x000fe400078e02ff */
[----:B------:R-:W-:-:S03]  /*45e0*/  @!P2 IMAD.X R13, R7, 0x1, R75, P5 ;  /* 0x00000001070da824 */ /* 0x000fc600028e064b */
[----:B------:R-:W-:Y:S01]  /*45f0*/  @!P3 IADD3 R14, P5, R8, R78, RZ ;  /* 0x0000004e080eb210 */ /* 0x000fe20007fbe0ff */
[----:B-1----:R-:W-:Y:S01]  /*4600*/  @!P3 IMAD R5, R48, R72, RZ ;  /* 0x000000483005b224 */ /* 0x002fe200078e02ff */
[----:B------:R1:W-:Y:S01]  /*4610*/  @!P2 STG.E.U8 desc[UR38][R12.64+0x9], R47 ;  /* 0x0000092f0c00a986 */ /* 0x0003e2000c101126 */
[----:B------:R-:W-:Y:S02]  /*4620*/  ISETP.LT.OR P2, PT, R3, 0x11, !P0 ;  /* 0x000000110300780c */ /* 0x000fe40004741670 */
[--C-:B------:R-:W-:Y:S02]  /*4630*/  @!P3 IMAD.X R15, R9, 0x1, R75.reuse, P5 ;  /* 0x00000001090fb824 */ /* 0x100fe400028e064b */
[----:B0-----:R-:W-:Y:S01]  /*4640*/  @!P4 IADD3 R20, P5, R8, R78, RZ ;  /* 0x0000004e0814c210 */ /* 0x001fe20007fbe0ff */
[----:B------:R-:W-:Y:S02]  /*4650*/  @!P4 IMAD R49, R49, R72, RZ ;  /* 0x000000483131c224 */ /* 0x000fe400078e02ff */
[----:B------:R0:W-:Y:S01]  /*4660*/  @!P3 STG.E.U8 desc[UR38][R14.64+0x10], R5 ;  /* 0x000010050e00b986 */ /* 0x0001e2000c101126 */
[----:B------:R-:W-:Y:S01]  /*4670*/  ISETP.LT.OR P3, PT, R3, 0x12, !P0 ;  /* 0x000000120300780c */ /* 0x000fe20004761670 */
[----:B------:R-:W-:-:S04]  /*4680*/  @!P4 IMAD.X R21, R9, 0x1, R75, P5 ;  /* 0x000000010915c824 */ /* 0x000fc800028e064b */
[----:B--2---:R-:W-:Y:S01]  /*4690*/  @!P2 IADD3 R10, P5, R6, R78, RZ ;  /* 0x0000004e060aa210 */ /* 0x004fe20007fbe0ff */
[----:B------:R2:W-:Y:S01]  /*46a0*/  @!P4 STG.E.U8 desc[UR38][R20.64+0x11], R49 ;  /* 0x000011311400c986 */ /* 0x0005e2000c101126 */
[C---:B------:R-:W-:Y:S01]  /*46b0*/  ISETP.LT.OR P4, PT, R3.reuse, 0x19, !P1 ;  /* 0x000000190300780c */ /* 0x040fe20004f81670 */
[----:B------:R-:W-:Y:S01]  /*46c0*/  @!P2 IMAD R41, R50, R72, RZ ;  /* 0x000000483229a224 */ /* 0x000fe200078e02ff */
[----:B------:R-:W-:Y:S01]  /*46d0*/  ISETP.LT.OR P1, PT, R3, 0x1a, !P1 ;  /* 0x0000001a0300780c */ /* 0x000fe20004f21670 */
[----:B------:R-:W-:-:S03]  /*46e0*/  @!P2 IMAD.X R11, R7, 0x1, R75, P5 ;  /* 0x00000001070ba824 */ /* 0x000fc600028e064b */
[----:B-1----:R-:W-:Y:S01]  /*46f0*/  @!P3 IADD3 R12, P5, R6, R78, RZ ;  /* 0x0000004e060cb210 */ /* 0x002fe20007fbe0ff */
[-C--:B------:R-:W-:Y:S01]  /*4700*/  @!P3 IMAD R51, R51, R72.reuse, RZ ;  /* 0x000000483333b224 */ /* 0x080fe200078e02ff */
[----:B------:R1:W-:Y:S01]  /*4710*/  @!P2 STG.E.U8 desc[UR38][R10.64+0x10], R41 ;  /* 0x000010290a00a986 */ /* 0x0003e2000c101126 */
[----:B------:R-:W-:Y:S02]  /*4720*/  ISETP.LT.OR P2, PT, R3, 0x19, !P0 ;  /* 0x000000190300780c */ /* 0x000fe40004741670 */
[----:B------:R-:W-:Y:S01]  /*4730*/  @!P3 IMAD.X R13, R7, 0x1, R75, P5 ;  /* 0x00000001070db824 */ /* 0x000fe200028e064b */
[----:B------:R-:W-:Y:S01]  /*4740*/  ISETP.LT.OR P0, PT, R3, 0x1a, !P0 ;  /* 0x0000001a0300780c */ /* 0x000fe20004701670 */
[----:B0-----:R-:W-:Y:S01]  /*4750*/  @!P4 IMAD R5, R52, R72, RZ ;  /* 0x000000483405c224 */ /* 0x001fe200078e02ff */
[C---:B------:R-:W-:Y:S01]  /*4760*/  @!P4 IADD3 R14, P5, R8.reuse, R78, RZ ;  /* 0x0000004e080ec210 */ /* 0x040fe20007fbe0ff */
[----:B------:R-:W-:Y:S01]  /*4770*/  @!P1 IMAD R53, R53, R72, RZ ;  /* 0x0000004835359224 */ /* 0x000fe200078e02ff */
[----:B------:R0:W-:Y:S01]  /*4780*/  @!P3 STG.E.U8 desc[UR38][R12.64+0x11], R51 ;  /* 0x000011330c00b986 */ /* 0x0001e2000c101126 */
[----:B--2---:R-:W-:-:S02]  /*4790*/  @!P1 IADD3 R20, P3, R8, R78, RZ ;  /* 0x0000004e08149210 */ /* 0x004fc40007f7e0ff */
[C-C-:B------:R-:W-:Y:S01]  /*47a0*/  @!P4 IMAD.X R15, R9.reuse, 0x1, R75.reuse, P5 ;  /* 0x00000001090fc824 */ /* 0x140fe200028e064b */
[----:B------:R-:W-:Y:S02]  /*47b0*/  ISETP.GE.AND P5, PT, R4, 0x101, PT ;  /* 0x000001010400780c */ /* 0x000fe40003fa6270 */
[----:B------:R-:W-:Y:S02]  /*47c0*/  @!P1 IMAD.X R21, R9, 0x1, R75, P3 ;  /* 0x0000000109159824 */ /* 0x000fe400018e064b */
[----:B------:R-:W-:Y:S01]  /*47d0*/  @!P4 STG.E.U8 desc[UR38][R14.64+0x18], R5 ;  /* 0x000018050e00c986 */ /* 0x000fe2000c101126 */
[----:B------:R-:W-:Y:S01]  /*47e0*/  ISETP.LT.OR P3, PT, R3, 0x1, !P5 ;  /* 0x000000010300780c */ /* 0x000fe20006f61670 */
[----:B-1----:R-:W-:Y:S01]  /*47f0*/  @!P2 IMAD R41, R54, R72, RZ ;  /* 0x000000483629a224 */ /* 0x002fe200078e02ff */
[CC--:B------:R-:W-:Y:S01]  /*4800*/  @!P2 IADD3 R10, P4, R6.reuse, R78.reuse, RZ ;  /* 0x0000004e060aa210 */ /* 0x0c0fe20007f9e0ff */
[----:B------:R1:W-:Y:S01]  /*4810*/  @!P1 STG.E.U8 desc[UR38][R20.64+0x19], R53 ;  /* 0x0000193514009986 */ /* 0x0003e2000c101126 */
[----:B0-----:R-:W-:Y:S01]  /*4820*/  @!P0 IADD3 R12, P1, R6, R78, RZ ;  /* 0x0000004e060c8210 */ /* 0x001fe20007f3e0ff */
[----:B------:R-:W-:-:S02]  /*4830*/  @!P0 IMAD R55, R55, R72, RZ ;  /* 0x0000004837378224 */ /* 0x000fc400078e02ff */
[--C-:B------:R-:W-:Y:S01]  /*4840*/  @!P2 IMAD.X R11, R7, 0x1, R75.reuse, P4 ;  /* 0x00000001070ba824 */ /* 0x100fe200020e064b */
[----:B------:R-:W-:Y:S01]  /*4850*/  ISETP.LT.OR P4, PT, R3, 0x2, !P5 ;  /* 0x000000020300780c */ /* 0x000fe20006f81670 */
[----:B------:R-:W-:Y:S01]  /*4860*/  @!P0 IMAD.X R13, R7, 0x1, R75, P1 ;  /* 0x00000001070d8824 */ /* 0x000fe200008e064b */
[----:B------:R-:W-:Y:S02]  /*4870*/  ISETP.GE.AND P1, PT, R4, 0x109, PT ;  /* 0x000001090400780c */ /* 0x000fe40003f26270 */
[----:B------:R0:W-:Y:S01]  /*4880*/  @!P2 STG.E.U8 desc[UR38][R10.64+0x18], R41 ;  /* 0x000018290a00a986 */ /* 0x0001e2000c101126 */
[----:B------:R-:W-:Y:S01]  /*4890*/  @!P3 IADD3 R4, P2, R8, R80, RZ ;  /* 0x000000500804b210 */ /* 0x000fe20007f5e0ff */
[----:B-1----:R-:W-:Y:S02]  /*48a0*/  @!P3 IMAD R21, R24, R72, RZ ;  /* 0x000000481815b224 */ /* 0x002fe400078e02ff */
[----:B------:R1:W-:Y:S01]  /*48b0*/  @!P0 STG.E.U8 desc[UR38][R12.64+0x19], R55 ;  /* 0x000019370c008986 */ /* 0x0003e2000c101126 */
[----:B------:R-:W-:Y:S01]  /*48c0*/  ISETP.LT.OR P0, PT, R3, 0x1, !P1 ;  /* 0x000000010300780c */ /* 0x000fe20004f01670 */
[----:B------:R-:W-:-:S03]  /*48d0*/  @!P3 IMAD.X R5, R9, 0x1, R77, P2 ;  /* 0x000000010905b824 */ /* 0x000fc600010e064d */
[----:B------:R-:W-:Y:S01]  /*48e0*/  @!P4 IADD3 R14, P2, R8, R80, RZ ;  /* 0x00000050080ec210 */ /* 0x000fe20007f5e0ff */
[----:B------:R-:W-:Y:S01]  /*48f0*/  @!P4 IMAD R25, R25, R72, RZ ;  /* 0x000000481919c224 */ /* 0x000fe200078e02ff */
[----:B------:R-:W-:Y:S01]  /*4900*/  @!P3 STG.E.U8 desc[UR38][R4.64], R21 ;  /* 0x000000150400b986 */ /* 0x000fe2000c101126 */
[----:B------:R-:W-:Y:S02]  /*4910*/  ISETP.LT.OR P3, PT, R3, 0x2, !P1 ;  /* 0x000000020300780c */ /* 0x000fe40004f61670 */
[----:B------:R-:W-:-:S04]  /*4920*/  @!P4 IMAD.X R15, R9, 0x1, R77, P2 ;  /* 0x00000001090fc824 */ /* 0x000fc800010e064d */
[----:B0-----:R-:W-:Y:S01]  /*4930*/  @!P0 IADD3 R10, P2, R6, R80, RZ ;  /* 0x00000050060a8210 */ /* 0x001fe20007f5e0ff */
[----:B------:R0:W-:Y:S01]  /*4940*/  @!P4 STG.E.U8 desc[UR38][R14.64+0x1], R25 ;  /* 0x000001190e00c986 */ /* 0x0001e2000c101126 */
[----:B------:R-:W-:Y:S01]  /*4950*/  ISETP.LT.OR P4, PT, R3, 0x9, !P5 ;  /* 0x000000090300780c */ /* 0x000fe20006f81670 */
[----:B------:R-:W-:Y:S02]  /*4960*/  @!P0 IMAD R41, R26, R72, RZ ;  /* 0x000000481a298224 */ /* 0x000fe400078e02ff */
[----:B------:R-:W-:Y:S02]  /*4970*/  @!P0 IMAD.X R11, R7, 0x1, R77, P2 ;  /* 0x00000001070b8824 */ /* 0x000fe400010e064d */
[----:B-1----:R-:W-:Y:S01]  /*4980*/  @!P3 IADD3 R12, P2, R80, R6, RZ ;  /* 0x00000006500cb210 */ /* 0x002fe20007f5e0ff */
[----:B------:R-:W-:Y:S02]  /*4990*/  @!P3 IMAD R27, R27, R72, RZ ;  /* 0x000000481b1bb224 */ /* 0x000fe400078e02ff */
[----:B------:R-:W-:Y:S01]  /*49a0*/  @!P0 STG.E.U8 desc[UR38][R10.64], R41 ;  /* 0x000000290a008986 */ /* 0x000fe2000c101126 */
[----:B------:R-:W-:Y:S01]  /*49b0*/  ISETP.LT.OR P0, PT, R3, 0xa, !P5 ;  /* 0x0000000a0300780c */ /* 0x000fe20006f01670 */
[----:B------:R-:W-:-:S03]  /*49c0*/  @!P3 IMAD.X R13, R77, 0x1, R7, P2 ;  /* 0x000000014d0db824 */ /* 0x000fc600010e0607 */
[----:B------:R-:W-:Y:S01]  /*49d0*/  @!P4 IADD3 R20, P2, R8, R80, RZ ;  /* 0x000000500814c210 */ /* 0x000fe20007f5e0ff */
[----:B0-----:R-:W-:Y:S01]  /*49e0*/  @!P4 IMAD R25, R28, R72, RZ ;  /* 0x000000481c19c224 */ /* 0x001fe200078e02ff */
[----:B------:R0:W-:Y:S01]  /*49f0*/  @!P3 STG.E.U8 desc[UR38][R12.64+0x1], R27 ;  /* 0x0000011b0c00b986 */ /* 0x0001e2000c101126 */
[----:B------:R-:W-:Y:S02]  /*4a00*/  ISETP.LT.OR P3, PT, R3, 0x9, !P1 ;  /* 0x000000090300780c */ /* 0x000fe40004f61670 */
[----:B------:R-:W-:-:S04]  /*4a10*/  @!P4 IMAD.X R21, R9, 0x1, R77, P2 ;  /* 0x000000010915c824 */ /* 0x000fc800010e064d */
[----:B------:R-:W-:Y:S01]  /*4a20*/  @!P0 IADD3 R14, P2, R8, R80, RZ ;  /* 0x00000050080e8210 */ /* 0x000fe20007f5e0ff */
[----:B------:R1:W-:Y:S01]  /*4a30*/  @!P4 STG.E.U8 desc[UR38][R20.64+0x8], R25 ;  /* 0x000008191400c986 */ /* 0x0003e2000c101126 */
[----:B------:R-:W-:Y:S01]  /*4a40*/  ISETP.LT.OR P4, PT, R3, 0xa, !P1 ;  /* 0x0000000a0300780c */ /* 0x000fe20004f81670 */
[----:B------:R-:W-:Y:S02]  /*4a50*/  @!P0 IMAD R29, R29, R72, RZ ;  /* 0x000000481d1d8224 */ /* 0x000fe400078e02ff */
[--C-:B------:R-:W-:Y:S02]  /*4a60*/  @!P0 IMAD.X R15, R9, 0x1, R77.reuse, P2 ;  /* 0x00000001090f8824 */ /* 0x100fe400010e064d */
[----:B------:R-:W-:Y:S01]  /*4a70*/  @!P3 IADD3 R4, P2, R6, R80, RZ ;  /* 0x000000500604b210 */ /* 0x000fe20007f5e0ff */
[----:B0-----:R-:W-:Y:S02]  /*4a80*/  @!P3 IMAD R27, R30, R72, RZ ;  /* 0x000000481e1bb224 */ /* 0x001fe400078e02ff */
[----:B------:R0:W-:Y:S01]  /*4a90*/  @!P0 STG.E.U8 desc[UR38][R14.64+0x9], R29 ;  /* 0x0000091d0e008986 */ /* 0x0001e2000c101126 */
[----:B------:R-:W-:Y:S01]  /*4aa0*/  ISETP.LT.OR P0, PT, R3, 0x11, !P5 ;  /* 0x000000110300780c */ /* 0x000fe20006f01670 */
[----:B------:R-:W-:-:S03]  /*4ab0*/  @!P3 IMAD.X R5, R7, 0x1, R77, P2 ;  /* 0x000000010705b824 */ /* 0x000fc600010e064d */
[----:B------:R-:W-:Y:S01]  /*4ac0*/  @!P4 IADD3 R10, P2, R6, R80, RZ ;  /* 0x00000050060ac210 */ /* 0x000fe20007f5e0ff */
[----:B------:R-:W-:Y:S01]  /*4ad0*/  @!P4 IMAD R31, R31, R72, RZ ;  /* 0x000000481f1fc224 */ /* 0x000fe200078e02ff */
[----:B------:R2:W-:Y:S01]  /*4ae0*/  @!P3 STG.E.U8 desc[UR38][R4.64+0x8], R27 ;  /* 0x0000081b0400b986 */ /* 0x0005e2000c101126 */
[----:B------:R-:W-:Y:S02]  /*4af0*/  ISETP.LT.OR P3, PT, R3, 0x12, !P5 ;  /* 0x000000120300780c */ /* 0x000fe40006f61670 */
[----:B------:R-:W-:-:S04]  /*4b00*/  @!P4 IMAD.X R11, R7, 0x1, R77, P2 ;  /* 0x00000001070bc824 */ /* 0x000fc800010e064d */
[----:B------:R-:W-:Y:S01]  /*4b10*/  @!P0 IADD3 R12, P2, R8, R80, RZ ;  /* 0x00000050080c8210 */ /* 0x000fe20007f5e0ff */
[----:B------:R3:W-:Y:S01]  /*4b20*/  @!P4 STG.E.U8 desc[UR38][R10.64+0x9], R31 ;  /* 0x0000091f0a00c986 */ /* 0x0007e2000c101126 */
[----:B------:R-:W-:Y:S01]  /*4b30*/  ISETP.LT.OR P4, PT, R3, 0x11, !P1 ;  /* 0x000000110300780c */ /* 0x000fe20004f81670 */
[----:B-1----:R-:W-:Y:S02]  /*4b40*/  @!P0 IMAD R21, R32, R72, RZ ;  /* 0x0000004820158224 */ /* 0x002fe400078e02ff */
[--C-:B------:R-:W-:Y:S02]  /*4b50*/  @!P0 IMAD.X R13, R9, 0x1, R77.reuse, P2 ;  /* 0x00000001090d8824 */ /* 0x100fe400010e064d */
[----:B0-----:R-:W-:Y:S01]  /*4b60*/  @!P3 IADD3 R14, P2, R8, R80, RZ ;  /* 0x00000050080eb210 */ /* 0x001fe20007f5e0ff */
[----:B------:R-:W-:Y:S02]  /*4b70*/  @!P3 IMAD R33, R33, R72, RZ ;  /* 0x000000482121b224 */ /* 0x000fe400078e02ff */
[----:B------:R0:W-:Y:S01]  /*4b80*/  @!P0 STG.E.U8 desc[UR38][R12.64+0x10], R21 ;  /* 0x000010150c008986 */ /* 0x0001e2000c101126 */
[----:B------:R-:W-:Y:S01]  /*4b90*/  ISETP.LT.OR P0, PT, R3, 0x12, !P1 ;  /* 0x000000120300780c */ /* 0x000fe20004f01670 */
[----:B------:R-:W-:-:S03]  /*4ba0*/  @!P3 IMAD.X R15, R9, 0x1, R77, P2 ;  /* 0x00000001090fb824 */ /* 0x000fc600010e064d */
[----:B--2---:R-:W-:Y:S01]  /*4bb0*/  @!P4 IADD3 R4, P2, R6, R80, RZ ;  /* 0x000000500604c210 */ /* 0x004fe20007f5e0ff */
[-C--:B------:R-:W-:Y:S01]  /*4bc0*/  @!P4 IMAD R25, R34, R72.reuse, RZ ;  /* 0x000000482219c224 */ /* 0x080fe200078e02ff */
[----:B------:R1:W-:Y:S03]  /*4bd0*/  @!P3 STG.E.U8 desc[UR38][R14.64+0x11], R33 ;  /* 0x000011210e00b986 */ /* 0x0003e6000c101126 */
[----:B------:R-:W-:Y:S01]  /*4be0*/  @!P4 IMAD.X R5, R7, 0x1, R77, P2 ;  /* 0x000000010705c824 */ /* 0x000fe200010e064d */
[C---:B------:R-:W-:Y:S02]  /*4bf0*/  ISETP.LT.OR P2, PT, R3.reuse, 0x19, !P5 ;  /* 0x000000190300780c */ /* 0x040fe40006f41670 */
[----:B------:R-:W-:Y:S01]  /*4c00*/  ISETP.LT.OR P5, PT, R3, 0x1a, !P5 ;  /* 0x0000001a0300780c */ /* 0x000fe20006fa1670 */
[----:B------:R-:W-:Y:S01]  /*4c10*/  @!P0 IMAD R35, R35, R72, RZ ;  /* 0x0000004823238224 */ /* 0x000fe200078e02ff */
[----:B---3--:R-:W-:Y:S01]  /*4c20*/  @!P0 IADD3 R10, P3, R6, R80, RZ ;  /* 0x00000050060a8210 */ /* 0x008fe20007f7e0ff */
[----:B------:R2:W-:Y:S01]  /*4c30*/  @!P4 STG.E.U8 desc[UR38][R4.64+0x10], R25 ;  /* 0x000010190400c986 */ /* 0x0005e2000c101126 */
[----:B------:R-:W-:-:S02]  /*4c40*/  ISETP.LT.OR P4, PT, R3, 0x19, !P1 ;  /* 0x000000190300780c */ /* 0x000fc40004f81670 */
[----:B------:R-:W-:Y:S01]  /*4c50*/  ISETP.LT.OR P1, PT, R3, 0x1a, !P1 ;  /* 0x0000001a0300780c */ /* 0x000fe20004f21670 */
[----:B------:R-:W-:-:S04]  /*4c60*/  @!P0 IMAD.X R11, R7, 0x1, R77, P3 ;  /* 0x00000001070b8824 */ /* 0x000fc800018e064d */
[----:B------:R-:W-:Y:S01]  /*4c70*/  @!P2 IMAD R3, R36, R72, RZ ;  /* 0x000000482403a224 */ /* 0x000fe200078e02ff */
[----:B------:R3:W-:Y:S01]  /*4c80*/  @!P0 STG.E.U8 desc[UR38][R10.64+0x11], R35 ;  /* 0x000011230a008986 */ /* 0x0007e2000c101126 */
[C---:B0-----:R-:W-:Y:S01]  /*4c90*/  @!P2 IADD3 R12, P0, R8.reuse, R80, RZ ;  /* 0x00000050080ca210 */ /* 0x041fe20007f1e0ff */
[----:B------:R-:W-:Y:S01]  /*4ca0*/  @!P5 IMAD R37, R37, R72, RZ ;  /* 0x000000482525d224 */ /* 0x000fe200078e02ff */
[----:B------:R-:W-:Y:S02]  /*4cb0*/  @!P5 IADD3 R8, P3, R8, R80, RZ ;  /* 0x000000500808d210 */ /* 0x000fe40007f7e0ff */
[----:B-1----:R-:W-:Y:S02]  /*4cc0*/  @!P4 IMAD R15, R38, R72, RZ ;  /* 0x00000048260fc224 */ /* 0x002fe400078e02ff */
[C-C-:B------:R-:W-:Y:S01]  /*4cd0*/  @!P2 IMAD.X R13, R9.reuse, 0x1, R77.reuse, P0 ;  /* 0x00000001090da824 */ /* 0x140fe200000e064d */
[CC--:B--2---:R-:W-:Y:S01]  /*4ce0*/  @!P4 IADD3 R4, P0, R6.reuse, R80.reuse, RZ ;  /* 0x000000500604c210 */ /* 0x0c4fe20007f1e0ff */
[--C-:B------:R-:W-:Y:S01]  /*4cf0*/  @!P5 IMAD.X R9, R9, 0x1, R77.reuse, P3 ;  /* 0x000000010909d824 */ /* 0x100fe200018e064d */
[----:B------:R-:W-:Y:S01]  /*4d00*/  @!P1 IADD3 R6, P3, R6, R80, RZ ;  /* 0x0000005006069210 */ /* 0x000fe20007f7e0ff */
[----:B------:R-:W-:Y:S01]  /*4d10*/  @!P1 IMAD R39, R39, R72, RZ ;  /* 0x0000004827279224 */ /* 0x000fe200078e02ff */
[----:B------:R3:W-:Y:S01]  /*4d20*/  @!P2 STG.E.U8 desc[UR38][R12.64+0x18], R3 ;  /* 0x000018030c00a986 */ /* 0x0007e2000c101126 */
[----:B------:R-:W-:-:S02]  /*4d30*/  @!P4 IMAD.X R5, R7, 0x1, R77, P0 ;  /* 0x000000010705c824 */ /* 0x000fc400000e064d */
[----:B------:R-:W-:Y:S01]  /*4d40*/  @!P1 IMAD.X R7, R7, 0x1, R77, P3 ;  /* 0x0000000107079824 */ /* 0x000fe200018e064d */
[----:B------:R3:W-:Y:S04]  /*4d50*/  @!P5 STG.E.U8 desc[UR38][R8.64+0x19], R37 ;  /* 0x000019250800d986 */ /* 0x0007e8000c101126 */
[----:B------:R3:W-:Y:S04]  /*4d60*/  @!P4 STG.E.U8 desc[UR38][R4.64+0x18], R15 ;  /* 0x0000180f0400c986 */ /* 0x0007e8000c101126 */
[----:B------:R3:W-:Y:S02]  /*4d70*/  @!P1 STG.E.U8 desc[UR38][R6.64+0x19], R39 ;  /* 0x0000192706009986 */ /* 0x0007e4000c101126 */
.L_x_69:
[----:B------:R-:W-:Y:S05]  /*4d80*/  BSYNC B0 ;  /* 0x0000000000007941 */ /* 0x000fea0003800000 */
.L_x_29:
[----:B------:R-:W-:Y:S01]  /*4d90*/  IADD3 R16, P0, R16, UR36, RZ ;  /* 0x0000002410107c10 */ /* 0x000fe2000ff1e0ff */
[----:B------:R-:W-:Y:S01]  /*4da0*/  ULDC.64 UR4, c[0x0][0x650] ;  /* 0x0001940000047ab9 */ /* 0x000fe20000000a00 */
[----:B---3--:R-:W-:Y:S01]  /*4db0*/  PRMT R3, RZ, 0x7610, R3 ;  /* 0x00007610ff037816 */ /* 0x008fe20000000003 */
[----:B------:R-:W-:Y:S01]  /*4dc0*/  IMAD.MOV.U32 R84, RZ, RZ, -0x1 ;  /* 0xffffffffff547424 */ /* 0x000fe200078e00ff */
[----:B------:R-:W-:Y:S01]  /*4dd0*/  IADD3.X R17, R17, UR42, RZ, P0, !PT ;  /* 0x0000002a11117c10 */ /* 0x000fe200087fe4ff */
[----:B------:R-:W-:Y:S01]  /*4de0*/  IMAD.MOV.U32 R82, RZ, RZ, -0x1 ;  /* 0xffffffffff527424 */ /* 0x000fe200078e00ff */
[----:B------:R-:W-:-:S04]  /*4df0*/  ISETP.GE.U32.AND P0, PT, R16, UR4, PT ;  /* 0x0000000410007c0c */ /* 0x000fc8000bf06070 */
[----:B------:R-:W-:-:S13]  /*4e00*/  ISETP.GE.U32.AND.EX P0, PT, R17, UR5, PT, P0 ;  /* 0x0000000511007c0c */ /* 0x000fda000bf06100 */
[----:B------:R-:W-:Y:S05]  /*4e10*/  @P0 BRA `(.L_x_70) ;  /* 0x0000000400640947 */ /* 0x000fea0003800000 */
[----:B------:R-:W2:Y:S01]  /*4e20*/  S2R R12, SR_CTAID.X ;  /* 0x00000000000c7919 */ /* 0x000ea20000002500 */
[----:B------:R-:W3:Y:S01]  /*4e30*/  LDC.64 R10, c[0x0][0x628] ;  /* 0x00018a00ff0a7b82 */ /* 0x000ee20000000a00 */
[----:B------:R-:W-:Y:S01]  /*4e40*/  ULDC UR4, c[0x0][0x150] ;  /* 0x0000540000047ab9 */ /* 0x000fe20000000800 */
[----:B------:R-:W-:Y:S01]  /*4e50*/  IMAD.MOV.U32 R8, RZ, RZ, R16 ;  /* 0x000000ffff087224 */ /* 0x000fe200078e0010 */
[----:B------:R-:W4:Y:S01]  /*4e60*/  S2R R24, SR_CTAID.Y ;  /* 0x0000000000187919 */ /* 0x000f220000002600 */
[----:B------:R-:W-:-:S04]  /*4e70*/  IMAD.MOV.U32 R9, RZ, RZ, R17 ;  /* 0x000000ffff097224 */ /* 0x000fc800078e0011 */
[----:B------:R-:W0:Y:S08]  /*4e80*/  LDC R21, c[0x0][0x144] ;  /* 0x00005100ff157b82 */ /* 0x000e300000000800 */
[----:B------:R-:W0:Y:S08]  /*4e90*/  LDC R0, c[0x0][0x630] ;  /* 0x00018c00ff007b82 */ /* 0x000e300000000800 */
[----:B------:R-:W0:Y:S01]  /*4ea0*/  LDC.64 R14, c[0x0][0x620] ;  /* 0x00018800ff0e7b82 */ /* 0x000e220000000a00 */
[----:B---3--:R-:W-:-:S04]  /*4eb0*/  ISETP.NE.U32.AND P0, PT, R10, RZ, PT ;  /* 0x000000ff0a00720c */ /* 0x008fc80003f05070 */
[----:B------:R-:W-:Y:S02]  /*4ec0*/  ISETP.NE.AND.EX P0, PT, R11, RZ, PT, P0 ;  /* 0x000000ff0b00720c */ /* 0x000fe40003f05300 */
[----:B--2---:R-:W-:-:S05]  /*4ed0*/  I2FP.F32.U32 R3, R12 ;  /* 0x0000000c00037245 */ /* 0x004fca0000201000 */
[----:B------:R-:W-:-:S04]  /*4ee0*/  FMUL R3, R3, UR4 ;  /* 0x0000000403037c20 */ /* 0x000fc80008400000 */
[----:B------:R2:W3:Y:S02]  /*4ef0*/  F2I.U32.TRUNC.NTZ R20, R3 ;  /* 0x0000000300147305 */ /* 0x0004e4000020f000 */
[----:B----4-:R-:W-:Y:S05]  /*4f00*/  @!P0 BRA `(.L_x_71) ;  /* 0x0000000000288947 */ /* 0x010fea0003800000 */
[----:B--2---:R-:W2:Y:S02]  /*4f10*/  LDC R3, c[0x0][0x634] ;  /* 0x00018d00ff037b82 */ /* 0x004ea40000000800 */
[----:B--2---:R-:W-:-:S05]  /*4f20*/  IADD3 R3, P0, R16, R3, RZ ;  /* 0x0000000310037210 */ /* 0x004fca0007f1e0ff */
[----:B------:R-:W-:-:S04]  /*4f30*/  IMAD.X R13, RZ, RZ, R17, P0 ;  /* 0x000000ffff0d7224 */ /* 0x000fc800000e0611 */
[----:B-1----:R-:W-:-:S04]  /*4f40*/  IMAD.WIDE.U32 R4, R13, R10, RZ ;  /* 0x0000000a0d047225 */ /* 0x002fc800078e00ff */
[----:B0-----:R-:W-:-:S04]  /*4f50*/  IMAD.WIDE.U32 R6, P0, R3, R11, R4 ;  /* 0x0000000b03067225 */ /* 0x001fc80007800004 */
[----:B------:R-:W-:-:S04]  /*4f60*/  IMAD.WIDE.U32 R4, R3, R10, RZ ;  /* 0x0000000a03047225 */ /* 0x000fc800078e00ff */
[----:B------:R-:W-:Y:S01]  /*4f70*/  IMAD.X R9, RZ, RZ, RZ, P0 ;  /* 0x000000ffff097224 */ /* 0x000fe200000e06ff */
[----:B------:R-:W-:Y:S01]  /*4f80*/  IADD3 RZ, P0, R5, R6, RZ ;  /* 0x0000000605ff7210 */ /* 0x000fe20007f1e0ff */
[----:B------:R-:W-:-:S04]  /*4f90*/  IMAD.MOV.U32 R8, RZ, RZ, R7 ;  /* 0x000000ffff087224 */ /* 0x000fc800078e0007 */
[----:B------:R-:W-:-:S08]  /*4fa0*/  IMAD.WIDE.U32.X R8, R13, R11, R8, P0 ;  /* 0x0000000b0d087225 */ /* 0x000fd000000e0408 */
.L_x_71:
[----:B------:R-:W4:Y:S01]  /*4fb0*/  LDC.64 R28, c[0x0][0x640] ;  /* 0x00019000ff1c7b82 */ /* 0x000f220000000a00 */
[-CC-:B0-----:R-:W-:Y:S01]  /*4fc0*/  SHF.R.U64 R82, R8, R0.reuse, R9.reuse ;  /* 0x0000000008527219 */ /* 0x181fe20000001209 */
[----:B---3--:R-:W-:Y:S01]  /*4fd0*/  IMAD.MOV R20, RZ, RZ, -R20 ;  /* 0x000000ffff147224 */ /* 0x008fe200078e0a14 */
[----:B------:R-:W-:Y:S01]  /*4fe0*/  SHF.R.U32.HI R0, RZ, R0, R9 ;  /* 0x00000000ff007219 */ /* 0x000fe20000011609 */
[----:B------:R-:W-:Y:S01]  /*4ff0*/  ULDC UR4, c[0x0][0x154] ;  /* 0x0000550000047ab9 */ /* 0x000fe20000000800 */
[----:B--2---:R-:W-:Y:S01]  /*5000*/  IADD3 R3, P0, RZ, -R82, RZ ;  /* 0x80000052ff037210 */ /* 0x004fe20007f1e0ff */
[----:B------:R-:W-:Y:S02]  /*5010*/  IMAD R21, R21, R20, R12 ;  /* 0x0000001415157224 */ /* 0x000fe400078e020c */
[----:B------:R-:W0:Y:S01]  /*5020*/  LDC R6, c[0x0][0x618] ;  /* 0x00018600ff067b82 */ /* 0x000e220000000800 */
[----:B------:R-:W-:Y:S02]  /*5030*/  IMAD.MOV.U32 R7, RZ, RZ, 0x1 ;  /* 0x00000001ff077424 */ /* 0x000fe400078e00ff */
[----:B-1----:R-:W-:-:S04]  /*5040*/  IMAD.X R5, RZ, RZ, ~R0, P0 ;  /* 0x000000ffff057224 */ /* 0x002fc800000e0e00 */
[-C--:B------:R-:W-:Y:S01]  /*5050*/  IMAD R0, R5, R14.reuse, RZ ;  /* 0x0000000e05007224 */ /* 0x080fe200078e02ff */
[----:B------:R-:W1:Y:S01]  /*5060*/  LDC R8, c[0x0][0x608] ;  /* 0x00018200ff087b82 */ /* 0x000e620000000800 */
[----:B------:R-:W-:-:S04]  /*5070*/  IMAD.WIDE.U32 R4, R3, R14, R16 ;  /* 0x0000000e03047225 */ /* 0x000fc800078e0010 */
[----:B------:R-:W-:Y:S01]  /*5080*/  IMAD R3, R3, R15, R0 ;  /* 0x0000000f03037224 */ /* 0x000fe200078e0200 */
[----:B------:R-:W-:Y:S02]  /*5090*/  I2FP.F32.U32 R0, R24 ;  /* 0x0000001800007245 */ /* 0x000fe40000201000 */
[----:B------:R-:W2:Y:S01]  /*50a0*/  LDC R26, c[0x0][0x658] ;  /* 0x00019600ff1a7b82 */ /* 0x000ea20000000800 */
[----:B------:R-:W-:Y:S01]  /*50b0*/  IMAD.IADD R3, R5, 0x1, R3 ;  /* 0x0000000105037824 */ /* 0x000fe200078e0203 */
[----:B----4-:R-:W-:Y:S01]  /*50c0*/  ISETP.NE.U32.AND P0, PT, R28, RZ, PT ;  /* 0x000000ff1c00720c */ /* 0x010fe20003f05070 */
[----:B------:R-:W-:Y:S01]  /*50d0*/  FMUL R0, R0, UR4 ;  /* 0x0000000400007c20 */ /* 0x000fe20008400000 */
[----:B------:R-:W-:Y:S02]  /*50e0*/  IMAD.MOV.U32 R5, RZ, RZ, -0x1 ;  /* 0xffffffffff057424 */ /* 0x000fe400078e00ff */
[----:B------:R-:W-:Y:S01]  /*50f0*/  ISETP.NE.AND.EX P0, PT, R29, RZ, PT, P0 ;  /* 0x000000ff1d00720c */ /* 0x000fe20003f05300 */
[----:B------:R3:W4:Y:S01]  /*5100*/  F2I.U32.TRUNC.NTZ R13, R0 ;  /* 0x00000000000d7305 */ /* 0x000722000020f000 */
[----:B------:R-:W3:Y:S01]  /*5110*/  LDC R15, c[0x0][0x148] ;  /* 0x00005200ff0f7b82 */ /* 0x000ee20000000800 */
[----:B0-----:R-:W-:-:S02]  /*5120*/  SHF.R.U64 R12, R4, R6, R3 ;  /* 0x00000006040c7219 */ /* 0x001fc40000001203 */
[----:B------:R-:W-:-:S05]  /*5130*/  SHF.R.U32.HI R3, RZ, R6, R3 ;  /* 0x00000006ff037219 */ /* 0x000fca0000011603 */
[----:B------:R-:W0:Y:S01]  /*5140*/  LDC R20, c[0x0][0x600] ;  /* 0x00018000ff147b82 */ /* 0x000e220000000800 */
[-CC-:B-1----:R-:W-:Y:S02]  /*5150*/  SHF.R.U64 R10, R12, R8.reuse, R3.reuse ;  /* 0x000000080c0a7219 */ /* 0x182fe40000001203 */
[----:B------:R-:W-:-:S05]  /*5160*/  SHF.R.U32.HI R3, RZ, R8, R3 ;  /* 0x00000008ff037219 */ /* 0x000fca0000011603 */
[----:B------:R-:W1:Y:S01]  /*5170*/  LDC R27, c[0x0][0x648] ;  /* 0x00019200ff1b7b82 */ /* 0x000e620000000800 */
[-C--:B--2---:R-:W-:Y:S02]  /*5180*/  SHF.L.U32 R4, R5, R26.reuse, RZ ;  /* 0x0000001a05047219 */ /* 0x084fe400000006ff */
[-CC-:B------:R-:W-:Y:S02]  /*5190*/  SHF.R.U64 R14, R10, R26.reuse, R3.reuse ;  /* 0x0000001a0a0e7219 */ /* 0x180fe40000001203 */
[----:B------:R-:W-:Y:S02]  /*51a0*/  SHF.R.U32.HI R5, RZ, R26, R3 ;  /* 0x0000001aff057219 */ /* 0x000fe40000011603 */
[----:B------:R-:W-:Y:S01]  /*51b0*/  LOP3.LUT R25, RZ, R4, RZ, 0x33, !PT ;  /* 0x00000004ff197212 */ /* 0x000fe200078e33ff */
[----:B------:R-:W2:Y:S01]  /*51c0*/  LDC R30, c[0x0][0x638] ;  /* 0x00018e00ff1e7b82 */ /* 0x000ea20000000800 */
[----:B------:R-:W-:Y:S01]  /*51d0*/  SHF.L.U32 R26, R7, R26, RZ ;  /* 0x0000001a071a7219 */ /* 0x000fe200000006ff */
[----:B------:R-:W-:-:S06]  /*51e0*/  IMAD.MOV.U32 R4, RZ, RZ, R14 ;  /* 0x000000ffff047224 */ /* 0x000fcc00078e000e */
[----:B------:R-:W0:Y:S01]  /*51f0*/  LDC R31, c[0x0][0x610] ;  /* 0x00018400ff1f7b82 */ /* 0x000e220000000800 */
[----:B----4-:R-:W-:Y:S05]  /*5200*/  @!P0 BRA `(.L_x_72) ;  /* 0x0000000000288947 */ /* 0x010fea0003800000 */
[----:B------:R-:W4:Y:S02]  /*5210*/  LDC R3, c[0x0][0x64c] ;  /* 0x00019300ff037b82 */ /* 0x000f240000000800 */
[----:B----4-:R-:W-:-:S05]  /*5220*/  IADD3 R3, P0, R14, R3, RZ ;  /* 0x000000030e037210 */ /* 0x010fca0007f1e0ff */
        /* <DEDUP_REMOVED lines=8> */
.L_x_72:
[----:B------:R-:W-:Y:S01]  /*52b0*/  ISETP.NE.AND P0, PT, R2, 0x1, PT ;  /* 0x000000010200780c */ /* 0x000fe20003f05270 */
[----:B0-----:R-:W-:Y:S01]  /*52c0*/  VIADD R7, R20, 0xffffffff ;  /* 0xffffffff14077836 */ /* 0x001fe20000000000 */
[----:B-1-3--:R-:W-:Y:S01]  /*52d0*/  SHF.R.U64 R0, R4, R27, R5 ;  /* 0x0000001b04007219 */ /* 0x00afe20000001205 */
[----:B------:R-:W-:Y:S01]  /*52e0*/  IMAD.MOV R13, RZ, RZ, -R13 ;  /* 0x000000ffff0d7224 */ /* 0x000fe200078e0a0d */
[----:B------:R-:W-:Y:S01]  /*52f0*/  LOP3.LUT R5, R10, R25, RZ, 0xc0, !PT ;  /* 0x000000190a057212 */ /* 0x000fe200078ec0ff */
[----:B------:R-:W-:Y:S01]  /*5300*/  IMAD.MOV.U32 R4, RZ, RZ, 0x1 ;  /* 0x00000001ff047424 */ /* 0x000fe200078e00ff */
[----:B------:R-:W-:Y:S01]  /*5310*/  LOP3.LUT R12, R12, R7, RZ, 0xc0, !PT ;  /* 0x000000070c0c7212 */ /* 0x000fe200078ec0ff */
[----:B------:R-:W-:Y:S02]  /*5320*/  IMAD.MOV R3, RZ, RZ, -R0 ;  /* 0x000000ffff037224 */ /* 0x000fe400078e0a00 */
[----:B------:R-:W-:Y:S02]  /*5330*/  IMAD R0, R26, R0, R5 ;  /* 0x000000001a007224 */ /* 0x000fe400078e0205 */
[----:B--2---:R-:W-:-:S02]  /*5340*/  IMAD R3, R3, R30, R14 ;  /* 0x0000001e03037224 */ /* 0x004fc400078e020e */
[----:B------:R-:W-:Y:S02]  /*5350*/  @P0 IMAD R21, R15, R13, R24 ;  /* 0x0000000d0f150224 */ /* 0x000fe400078e0218 */
[----:B------:R-:W-:Y:S01]  /*5360*/  IMAD R5, R3, R20, R12 ;  /* 0x0000001403057224 */ /* 0x000fe200078e020c */
[----:B------:R-:W-:Y:S01]  /*5370*/  PRMT R3, R4, 0x7610, R3 ;  /* 0x0000761004037816 */ /* 0x000fe20000000003 */
[----:B------:R-:W-:-:S05]  /*5380*/  IMAD R0, R0, R31, R21 ;  /* 0x0000001f00007224 */ /* 0x000fca00078e0215 */
[----:B------:R-:W-:Y:S02]  /*5390*/  SEL R84, R5, R0, !P0 ;  /* 0x0000000005547207 */ /* 0x000fe40004000000 */
[----:B------:R-:W-:-:S07]  /*53a0*/  SEL R0, R0, R5, !P0 ;  /* 0x0000000500007207 */ /* 0x000fce0004000000 */
.L_x_70:
[----:B------:R-:W-:Y:S01]  /*53b0*/  LOP3.LUT P0, RZ, R3, 0xff, RZ, 0xc0, !PT ;  /* 0x000000ff03ff7812 */ /* 0x000fe2000780c0ff */
[----:B------:R-:W-:-:S12]  /*53c0*/  IMAD.MOV.U32 R83, RZ, RZ, R0 ;  /* 0x000000ffff537224 */ /* 0x000fd800078e0000 */
[----:B------:R-:W-:Y:S05]  /*53d0*/  @P0 BRA `(.L_x_73) ;  /* 0xffffffbc007c0947 */ /* 0x000fea000383ffff */
[----:B------:R-:W-:Y:S05]  /*53e0*/  EXIT ;  /* 0x000000000000794d */ /* 0x000fea0003800000 */
.L_x_4:
        /* <DEDUP_REMOVED lines=26> */
.L_x_75:
[-CC-:B------:R-:W-:Y:S01]  /*5590*/  SHF.R.U64 R14, R12, R20.reuse, R13.reuse ;  /* 0x000000140c0e7219 */ /* 0x180fe2000000120d */
[----:B------:R-:W0:Y:S01]  /*55a0*/  LDC R24, c[0x0][0x618] ;  /* 0x00018600ff187b82 */ /* 0x000e220000000800 */
[----:B------:R-:W-:Y:S01]  /*55b0*/  SHF.R.U32.HI R5, RZ, R20, R13 ;  /* 0x00000014ff057219 */ /* 0x000fe2000001160d */
[----:B------:R-:W-:Y:S01]  /*55c0*/  ULDC UR4, c[0x0][0x150] ;  /* 0x0000540000047ab9 */ /* 0x000fe20000000800 */
[----:B------:R-:W-:Y:S02]  /*55d0*/  IADD3 R7, P0, RZ, -R14, RZ ;  /* 0x8000000eff077210 */ /* 0x000fe40007f1e0ff */
[----:B------:R-:W-:-:S03]  /*55e0*/  I2FP.F32.U32 R8, R6 ;  /* 0x0000000600087245 */ /* 0x000fc60000201000 */
[----:B------:R-:W1:Y:S01]  /*55f0*/  LDC.64 R28, c[0x0][0x640] ;  /* 0x00019000ff1c7b82 */ /* 0x000e620000000a00 */
[----:B------:R-:W-:Y:S02]  /*5600*/  IMAD.X R5, RZ, RZ, ~R5, P0 ;  /* 0x000000ffff057224 */ /* 0x000fe400000e0e05 */
[----:B------:R-:W-:Y:S01]  /*5610*/  FMUL R11, R8, UR4 ;  /* 0x00000004080b7c20 */ /* 0x000fe20008400000 */
[----:B------:R-:W-:Y:S01]  /*5620*/  IMAD.WIDE.U32 R8, R7, R22, R16 ;  /* 0x0000001607087225 */ /* 0x000fe200078e0010 */
[----:B------:R-:W-:-:S03]  /*5630*/  ULDC UR4, c[0x0][0x154] ;  /* 0x0000550000047ab9 */ /* 0x000fc60000000800 */
[----:B------:R-:W-:Y:S01]  /*5640*/  IMAD R10, R5, R22, RZ ;  /* 0x00000016050a7224 */ /* 0x000fe200078e02ff */
[----:B------:R-:W2:Y:S01]  /*5650*/  LDC R13, c[0x0][0x144] ;  /* 0x00005100ff0d7b82 */ /* 0x000ea20000000800 */
[----:B------:R-:W3:Y:S02]  /*5660*/  F2I.U32.TRUNC.NTZ R11, R11 ;  /* 0x0000000b000b7305 */ /* 0x000ee4000020f000 */
[----:B------:R-:W-:-:S04]  /*5670*/  IMAD R5, R7, R23, R10 ;  /* 0x0000001707057224 */ /* 0x000fc800078e020a */
[----:B------:R-:W-:Y:S01]  /*5680*/  IMAD.IADD R5, R9, 0x1, R5 ;  /* 0x0000000109057824 */ /* 0x000fe200078e0205 */
[----:B------:R-:W4:Y:S01]  /*5690*/  LDC R22, c[0x0][0x608] ;  /* 0x00018200ff167b82 */ /* 0x000f220000000800 */
[----:B------:R-:W-:-:S03]  /*56a0*/  IMAD.MOV.U32 R9, RZ, RZ, 0x1 ;  /* 0x00000001ff097424 */ /* 0x000fc600078e00ff */
[-C--:B0-----:R-:W-:Y:S02]  /*56b0*/  SHF.R.U64 R12, R8, R24.reuse, R5 ;  /* 0x00000018080c7219 */ /* 0x081fe40000001205 */
[----:B------:R-:W-:Y:S02]  /*56c0*/  I2FP.F32.U32 R8, R3 ;  /* 0x0000000300087245 */ /* 0x000fe40000201000 */
[----:B------:R-:W0:Y:S01]  /*56d0*/  LDC R10, c[0x0][0x658] ;  /* 0x00019600ff0a7b82 */ /* 0x000e220000000800 */
[----:B-1----:R-:W-:Y:S01]  /*56e0*/  ISETP.NE.U32.AND P0, PT, R28, RZ, PT ;  /* 0x000000ff1c00720c */ /* 0x002fe20003f05070 */
[----:B---3--:R-:W-:Y:S02]  /*56f0*/  IMAD.MOV R7, RZ, RZ, -R11 ;  /* 0x000000ffff077224 */ /* 0x008fe400078e0a0b */
[----:B------:R-:W-:Y:S01]  /*5700*/  FMUL R8, R8, UR4 ;  /* 0x0000000408087c20 */ /* 0x000fe20008400000 */
[----:B------:R-:W-:Y:S02]  /*5710*/  SHF.R.U32.HI R5, RZ, R24, R5 ;  /* 0x00000018ff057219 */ /* 0x000fe40000011605 */
[----:B------:R-:W-:Y:S01]  /*5720*/  ISETP.NE.AND.EX P0, PT, R29, RZ, PT, P0 ;  /* 0x000000ff1d00720c */ /* 0x000fe20003f05300 */
[----:B------:R1:W3:Y:S01]  /*5730*/  F2I.U32.TRUNC.NTZ R15, R8 ;  /* 0x00000008000f7305 */ /* 0x0002e2000020f000 */
[----:B------:R-:W1:Y:S01]  /*5740*/  LDC R26, c[0x0][0x148] ;  /* 0x00005200ff1a7b82 */ /* 0x000e620000000800 */
[----:B--2---:R-:W-:-:S02]  /*5750*/  IMAD R24, R13, R7, R6 ;  /* 0x000000070d187224 */ /* 0x004fc400078e0206 */
[----:B------:R-:W-:-:S05]  /*5760*/  IMAD.MOV.U32 R7, RZ, RZ, -0x1 ;  /* 0xffffffffff077424 */ /* 0x000fca00078e00ff */
[----:B------:R-:W2:Y:S01]  /*5770*/  LDC R21, c[0x0][0x600] ;  /* 0x00018000ff157b82 */ /* 0x000ea20000000800 */
[-CC-:B----4-:R-:W-:Y:S02]  /*5780*/  SHF.R.U64 R20, R12, R22.reuse, R5.reuse ;  /* 0x000000160c147219 */ /* 0x190fe40000001205 */
[----:B------:R-:W-:-:S05]  /*5790*/  SHF.R.U32.HI R5, RZ, R22, R5 ;  /* 0x00000016ff057219 */ /* 0x000fca0000011605 */
[----:B------:R-:W4:Y:S01]  /*57a0*/  LDC R23, c[0x0][0x648] ;  /* 0x00019200ff177b82 */ /* 0x000f220000000800 */
[-C--:B0-----:R-:W-:Y:S02]  /*57b0*/  SHF.L.U32 R6, R7, R10.reuse, RZ ;  /* 0x0000000a07067219 */ /* 0x081fe400000006ff */
[--C-:B------:R-:W-:Y:S02]  /*57c0*/  SHF.R.U64 R22, R20, R10, R5.reuse ;  /* 0x0000000a14167219 */ /* 0x100fe40000001205 */
[----:B------:R-:W-:Y:S02]  /*57d0*/  LOP3.LUT R31, RZ, R6, RZ, 0x33, !PT ;  /* 0x00000006ff1f7212 */ /* 0x000fe400078e33ff */
[-C--:B------:R-:W-:Y:S01]  /*57e0*/  SHF.R.U32.HI R7, RZ, R10.reuse, R5 ;  /* 0x0000000aff077219 */ /* 0x080fe20000011605 */
[----:B------:R-:W0:Y:S01]  /*57f0*/  LDC R25, c[0x0][0x638] ;  /* 0x00018e00ff197b82 */ /* 0x000e220000000800 */
[----:B------:R-:W-:Y:S01]  /*5800*/  SHF.L.U32 R27, R9, R10, RZ ;  /* 0x0000000a091b7219 */ /* 0x000fe200000006ff */
[----:B------:R-:W-:-:S06]  /*5810*/  IMAD.MOV.U32 R6, RZ, RZ, R22 ;  /* 0x000000ffff067224 */ /* 0x000fcc00078e0016 */
[----:B------:R-:W0:Y:S01]  /*5820*/  LDC R30, c[0x0][0x610] ;  /* 0x00018400ff1e7b82 */ /* 0x000e220000000800 */
[----:B-1-3--:R-:W-:Y:S05]  /*5830*/  @!P0 BRA `(.L_x_76) ;  /* 0x0000000000288947 */ /* 0x00afea0003800000 */
[----:B------:R-:W1:Y:S02]  /*5840*/  LDC R5, c[0x0][0x64c] ;  /* 0x00019300ff057b82 */ /* 0x000e640000000800 */
[----:B-1----:R-:W-:-:S05]  /*5850*/  IADD3 R5, P0, R22, R5, RZ ;  /* 0x0000000516057210 */ /* 0x002fca0007f1e0ff */
        /* <DEDUP_REMOVED lines=8> */
.L_x_76:
[----:B------:R-:W-:Y:S01]  /*58e0*/  ISETP.NE.AND P0, PT, R2, 0x1, PT ;  /* 0x000000010200780c */ /* 0x000fe20003f05270 */
[----:B--2---:R-:W-:Y:S01]  /*58f0*/  VIADD R9, R21, 0xffffffff ;  /* 0xffffffff15097836 */ /* 0x004fe20000000000 */
[----:B----4-:R-:W-:Y:S01]  /*5900*/  SHF.R.U64 R6, R6, R23, R7 ;  /* 0x0000001706067219 */ /* 0x010fe20000001207 */
[----:B------:R-:W-:Y:S01]  /*5910*/  IMAD.MOV R15, RZ, RZ, -R15 ;  /* 0x000000ffff0f7224 */ /* 0x000fe200078e0a0f */
[----:B------:R-:W-:Y:S01]  /*5920*/  LOP3.LUT R5, R20, R31, RZ, 0xc0, !PT ;  /* 0x0000001f14057212 */ /* 0x000fe200078ec0ff */
[----:B------:R-:W-:Y:S02]  /*5930*/  IMAD.MOV.U32 R8, RZ, RZ, R14 ;  /* 0x000000ffff087224 */ /* 0x000fe400078e000e */
[----:B------:R-:W-:Y:S02]  /*5940*/  IMAD.MOV R7, RZ, RZ, -R6 ;  /* 0x000000ffff077224 */ /* 0x000fe400078e0a06 */
[----:B------:R-:W-:Y:S01]  /*5950*/  IMAD R5, R27, R6, R5 ;  /* 0x000000061b057224 */ /* 0x000fe200078e0205 */
[----:B------:R-:W-:-:S03]  /*5960*/  LOP3.LUT R6, R12, R9, RZ, 0xc0, !PT ;  /* 0x000000090c067212 */ /* 0x000fc600078ec0ff */
[----:B------:R-:W-:Y:S02]  /*5970*/  @P0 IMAD R24, R26, R15, R3 ;  /* 0x0000000f1a180224 */ /* 0x000fe400078e0203 */
[----:B0-----:R-:W-:Y:S02]  /*5980*/  IMAD R3, R7, R25, R22 ;  /* 0x0000001907037224 */ /* 0x001fe400078e0216 */
[----:B------:R-:W-:Y:S02]  /*5990*/  IMAD R9, R5, R30, R24 ;  /* 0x0000001e05097224 */ /* 0x000fe400078e0218 */
[----:B------:R-:W-:Y:S02]  /*59a0*/  IMAD R6, R3, R21, R6 ;  /* 0x0000001503067224 */ /* 0x000fe400078e0206 */
[----:B------:R-:W-:-:S03]  /*59b0*/  IMAD.MOV.U32 R5, RZ, RZ, 0x1 ;  /* 0x00000001ff057424 */ /* 0x000fc600078e00ff */
[----:B------:R-:W-:Y:S02]  /*59c0*/  SEL R13, R6, R9, !P0 ;  /* 0x00000009060d7207 */ /* 0x000fe40004000000 */
[----:B------:R-:W-:-:S07]  /*59d0*/  SEL R9, R9, R6, !P0 ;  /* 0x0000000609097207 */ /* 0x000fce0004000000 */
.L_x_74:
[----:B------:R-:W-:-:S08]  /*59e0*/  NOP ;  /* 0x0000000000007918 */ /* 0x000fd00000000000 */
[----:B------:R-:W0:-:S00]  /*59f0*/  USETMAXREG.DEALLOC.CTAPOOL 0x28 ;  /* 0x00000028000079c8 */ /* 0x000e0000080e0500 */
[----:B0-----:R-:W-:-:S13]  /*5a00*/  ISETP.NE.AND P0, PT, R0, RZ, PT ;  /* 0x000000ff0000720c */ /* 0x001fda0003f05270 */
[----:B------:R-:W-:Y:S05]  /*5a10*/  @P0 EXIT ;  /* 0x000000000000094d */ /* 0x000fea0003800000 */
[----:B------:R-:W-:Y:S01]  /*5a20*/  LOP3.LUT P0, RZ, R5, 0xff, RZ, 0xc0, !PT ;  /* 0x000000ff05ff7812 */ /* 0x000fe2000780c0ff */
[----:B------:R-:W-:Y:S02]  /*5a30*/  IMAD.MOV.U32 R0, RZ, RZ, 0x1 ;  /* 0x00000001ff007424 */ /* 0x000fe400078e00ff */
[----:B------:R-:W-:-:S10]  /*5a40*/  IMAD.MOV.U32 R3, RZ, RZ, RZ ;  /* 0x000000ffff037224 */ /* 0x000fd400078e00ff */
[----:B------:R-:W-:Y:S05]  /*5a50*/  @!P0 BRA `(.L_x_77) ;  /* 0x0000000c001c8947 */ /* 0x000fea0003800000 */
[----:B------:R-:W0:Y:S01]  /*5a60*/  LDC R0, c[0x0][0x28c] ;  /* 0x0000a300ff007b82 */ /* 0x000e220000000800 */
[----:B------:R-:W-:Y:S01]  /*5a70*/  LOP3.LUT P0, RZ, R18, 0x1f, RZ, 0xc0, !PT ;  /* 0x0000001f12ff7812 */ /* 0x000fe2000780c0ff */
[----:B------:R-:W-:Y:S01]  /*5a80*/  ULDC UR5, c[0x0][0x658] ;  /* 0x0001960000057ab9 */ /* 0x000fe20000000800 */
[----:B------:R-:W-:Y:S01]  /*5a90*/  UMOV UR6, 0xffffffff ;  /* 0xffffffff00067882 */ /* 0x000fe20000000000 */
[----:B------:R-:W-:Y:S01]  /*5aa0*/  BSSY B0, `(.L_x_77) ;  /* 0x00000c2000007945 */ /* 0x000fe20003800000 */
[----:B------:R-:W-:Y:S01]  /*5ab0*/  USHF.L.U32 UR6, UR6, UR5, URZ ;  /* 0x0000000506067299 */ /* 0x000fe2000800063f */
[C---:B------:R-:W-:Y:S01]  /*5ac0*/  ISETP.NE.AND P2, PT, R4.reuse, RZ, PT ;  /* 0x000000ff0400720c */ /* 0x040fe20003f45270 */
[----:B------:R-:W-:Y:S01]  /*5ad0*/  IMAD.MOV.U32 R11, RZ, RZ, 0x1 ;  /* 0x00000001ff0b7424 */ /* 0x000fe200078e00ff */
[----:B------:R-:W-:Y:S01]  /*5ae0*/  ISETP.NE.OR P0, PT, R4, RZ, !P0 ;  /* 0x000000ff0400720c */ /* 0x000fe20004705670 */
[----:B------:R-:W-:Y:S01]  /*5af0*/  ULDC UR4, c[0x0][0x600] ;  /* 0x0001800000047ab9 */ /* 0x000fe20000000800 */
[----:B------:R-:W-:Y:S01]  /*5b00*/  LOP3.LUT R18, R19, 0x2, RZ, 0xfc, !PT ;  /* 0x0000000213127812 */ /* 0x000fe200078efcff */
[----:B------:R-:W-:Y:S01]  /*5b10*/  UMOV UR7, 0x1 ;  /* 0x0000000100077882 */ /* 0x000fe20000000000 */
[----:B------:R-:W-:-:S02]  /*5b20*/  UIADD3 UR15, UR4, -0x1, URZ ;  /* 0xffffffff040f7890 */ /* 0x000fc4000fffe03f */
[----:B------:R-:W-:Y:S02]  /*5b30*/  USHF.L.U32 UR17, UR7, UR5, URZ ;  /* 0x0000000507117299 */ /* 0x000fe4000800063f */
[----:B------:R-:W-:Y:S01]  /*5b40*/  ULOP3.LUT UR16, URZ, UR6, URZ, 0x33, !UPT ;  /* 0x000000063f107292 */ /* 0x000fe2000f8e333f */
[----:B------:R-:W-:Y:S01]  /*5b50*/  ULDC.64 UR20, c[0x0][0x198] ;  /* 0x0000660000147ab9 */ /* 0x000fe20000000a00 */
[----:B0-----:R-:W-:-:S05]  /*5b60*/  VIADD R0, R0, 0x3f ;  /* 0x0000003f00007836 */ /* 0x001fca0000000000 */
[----:B------:R-:W-:-:S04]  /*5b70*/  SHF.R.S32.HI R3, RZ, 0x1f, R0 ;  /* 0x0000001fff037819 */ /* 0x000fc80000011400 */
[----:B------:R-:W-:Y:S01]  /*5b80*/  LEA.HI R3, R3, R0, RZ, 0x6 ;  /* 0x0000000003037211 */ /* 0x000fe200078f30ff */
[----:B------:R-:W-:-:S03]  /*5b90*/  IMAD.MOV.U32 R0, RZ, RZ, 0x1 ;  /* 0x00000001ff007424 */ /* 0x000fc600078e00ff */
[----:B------:R-:W-:Y:S01]  /*5ba0*/  SHF.R.S32.HI R12, RZ, 0x6, R3 ;  /* 0x00000006ff0c7819 */ /* 0x000fe20000011403 */
[----:B------:R-:W-:-:S04]  /*5bb0*/  IMAD.MOV.U32 R3, RZ, RZ, RZ ;  /* 0x000000ffff037224 */ /* 0x000fc800078e00ff */
[----:B------:R-:W-:-:S07]  /*5bc0*/  VIADD R10, R12, 0x1 ;  /* 0x000000010c0a7836 */ /* 0x000fce0000000000 */
.L_x_89:
[----:B------:R-:W-:-:S03]  /*5bd0*/  UMOV UR4, 0xffffffff ;  /* 0xffffffff00047882 */ /* 0x000fc60000000000 */
[----:B------:R-:W-:Y:S05]  /*5be0*/  BRA.DIV UR4, `(.L_x_78) ;  /* 0x0000001204307947 */ /* 0x000fea000b800000 */
[----:B------:R-:W-:-:S13]  /*5bf0*/  ELECT P6, URZ, PT ;  /* 0x00000000003f782f */ /* 0x000fda00038c0000 */
.L_x_104:
[----:B------:R-:W0:Y:S01]  /*5c00*/  LDC R4, c[0x0][0x28c] ;  /* 0x0000a300ff047b82 */ /* 0x000e220000000800 */
[----:B------:R-:W-:Y:S01]  /*5c10*/  BSSY B1, `(.L_x_79) ;  /* 0x0000037000017945 */ /* 0x000fe20003800000 */
[----:B0-----:R-:W-:-:S13]  /*5c20*/  ISETP.LT.OR P6, PT, R4, 0x1, !P6 ;  /* 0x000000010400780c */ /* 0x001fda00077c1670 */
[----:B------:R-:W-:Y:S05]  /*5c30*/  @P6 BRA `(.L_x_80) ;  /* 0x0000000000d06947 */ /* 0x000fea0003800000 */
[----:B------:R-:W-:Y:S02]  /*5c40*/  IMAD.SHL.U32 R13, R13, 0x20, RZ ;  /* 0x000000200d0d7824 */ /* 0x000fe400078e00ff */
[----:B------:R-:W-:Y:S02]  /*5c50*/  IMAD R15, R9, 0x180, RZ ;  /* 0x00000180090f7824 */ /* 0x000fe400078e02ff */
[----:B------:R-:W-:Y:S02]  /*5c60*/  IMAD.MOV.U32 R20, RZ, RZ, RZ ;  /* 0x000000ffff147224 */ /* 0x000fe400078e00ff */
[----:B------:R-:W-:Y:S02]  /*5c70*/  IMAD.MOV.U32 R4, RZ, RZ, R10 ;  /* 0x000000ffff047224 */ /* 0x000fe400078e000a */
[----:B------:R-:W-:Y:S02]  /*5c80*/  IMAD.MOV.U32 R5, RZ, RZ, R0 ;  /* 0x000000ffff057224 */ /* 0x000fe400078e0000 */
[----:B------:R-:W-:-:S07]  /*5c90*/  IMAD.MOV.U32 R6, RZ, RZ, R3 ;  /* 0x000000ffff067224 */ /* 0x000fce00078e0003 */
.L_x_84:
[----:B------:R-:W0:Y:S01]  /*5ca0*/  S2R R14, SR_CgaCtaId ;  /* 0x00000000000e7919 */ /* 0x000e220000008800 */
[----:B------:R-:W-:Y:S01]  /*5cb0*/  MOV R7, 0x400 ;  /* 0x0000040000077802 */ /* 0x000fe20000000f00 */
[----:B------:R-:W1:Y:S03]  /*5cc0*/  @!P2 LDC R9, c[0x0][0x500] ;  /* 0x00014000ff09ab82 */ /* 0x000e660000000800 */
[----:B0-----:R-:W-:Y:S02]  /*5cd0*/  LEA R21, R14, R7, 0x18 ;  /* 0x000000070e157211 */ /* 0x001fe400078ec0ff */
[----:B------:R-:W-:-:S03]  /*5ce0*/  SHF.L.U32 R7, R5, 0x1f, RZ ;  /* 0x0000001f05077819 */ /* 0x000fc600000006ff */
[----:B------:R-:W-:-:S04]  /*5cf0*/  IMAD R14, R6, 0x8, R21 ;  /* 0x00000008060e7824 */ /* 0x000fc800078e0215 */
[----:B------:R-:W0:Y:S02]  /*5d00*/  SYNCS.PHASECHK.TRANS64.TRYWAIT P1, [R14+URZ+0x40], R7 ;  /* 0x000040070e0075a7 */ /* 0x000e24000802017f */
[----:B01----:R-:W-:Y:S05]  /*5d10*/  @!P1 BRA `(.L_x_81) ;  /* 0x0000001000049947 */ /* 0x003fea0003800000 */
.L_x_105:
[----:B0-----:R-:W-:Y:S01]  /*5d20*/  PRMT R7, R18, 0x9910, RZ ;  /* 0x0000991012077816 */ /* 0x001fe200000000ff */
[----:B------:R0:W-:Y:S03]  /*5d30*/  @!P2 SYNCS.ARRIVE.TRANS64 RZ, [R14+URZ], R9 ;  /* 0x000000090effa9a7 */ /* 0x0001e6000800003f */
[----:B------:R-:W-:-:S13]  /*5d40*/  ISETP.NE.AND P1, PT, R7, 0x2, PT ;  /* 0x000000020700780c */ /* 0x000fda0003f25270 */
[----:B0-----:R-:W-:Y:S05]  /*5d50*/  @P1 BRA `(.L_x_82) ;  /* 0x0000000000041947 */ /* 0x001fea0003800000 */
[----:B------:R-:W-:Y:S01]  /*5d60*/  BPT.TRAP 0x1 ;  /* 0x000000040000795c */ /* 0x000fe20000300000 */
.L_x_82:
[----:B------:R-:W-:Y:S05]  /*5d70*/  @P0 BRA `(.L_x_83) ;  /* 0x0000000000040947 */ /* 0x000fea0003800000 */
[----:B------:R-:W-:Y:S01]  /*5d80*/  BPT.TRAP 0x1 ;  /* 0x000000040000795c */ /* 0x000fe20000300000 */
.L_x_83:
[--C-:B------:R-:W-:Y:S01]  /*5d90*/  IMAD R7, R6, 0x6000, R21.reuse ;  /* 0x0000600006077824 */ /* 0x100fe200078e0215 */
[----:B------:R-:W-:Y:S01]  /*5da0*/  R2UR UR9, R14 ;  /* 0x000000000e0972ca */ /* 0x000fe200000e0000 */
[----:B------:R-:W-:Y:S01]  /*5db0*/  IMAD R21, R6, 0x800, R21 ;  /* 0x0000080006157824 */ /* 0x000fe200078e0215 */
[----:B------:R-:W-:Y:S01]  /*5dc0*/  UIADD3 UR4, UP0, UR20, 0xf0, URZ ;  /* 0x000000f014047890 */ /* 0x000fe2000ff1e03f */
[----:B------:R-:W-:Y:S01]  /*5dd0*/  VIADD R4, R4, 0xffffffff ;  /* 0xffffffff04047836 */ /* 0x000fe20000000000 */
[----:B------:R-:W-:Y:S01]  /*5de0*/  R2UR UR5, R7 ;  /* 0x00000000070572ca */ /* 0x000fe200000e0000 */
[----:B------:R-:W-:Y:S01]  /*5df0*/  UIADD3 UR22, UP1, UR20, 0x1f0, URZ ;  /* 0x000001f014167890 */ /* 0x000fe2000ff3e03f */
[----:B------:R-:W-:Y:S01]  /*5e00*/  R2UR UR8, R21 ;  /* 0x00000000150872ca */ /* 0x000fe200000e0000 */
[----:B------:R-:W-:Y:S01]  /*5e10*/  VIADD R6, R6, 0x1 ;  /* 0x0000000106067836 */ /* 0x000fe20000000000 */
[----:B------:R-:W-:Y:S01]  /*5e20*/  R2UR UR11, R15 ;  /* 0x000000000f0b72ca */ /* 0x000fe200000e0000 */
[----:B------:R-:W-:Y:S01]  /*5e30*/  UIADD3.X UR23, URZ, UR21, URZ, UP1, !UPT ;  /* 0x000000153f177290 */ /* 0x000fe20008ffe43f */
[----:B------:R-:W-:Y:S01]  /*5e40*/  R2UR UR10, R20 ;  /* 0x00000000140a72ca */ /* 0x000fe200000e0000 */
[----:B------:R-:W-:Y:S01]  /*5e50*/  UMOV UR6, 0x0 ;  /* 0x0000000000067882 */ /* 0x000fe20000000000 */
[----:B------:R-:W-:Y:S01]  /*5e60*/  R2UR UR12, R8 ;  /* 0x00000000080c72ca */ /* 0x000fe200000e0000 */
[----:B------:R-:W-:Y:S01]  /*5e70*/  UMOV UR7, 0x10000000 ;  /* 0x1000000000077882 */ /* 0x000fe20000000000 */
[----:B------:R-:W-:Y:S01]  /*5e80*/  R2UR UR18, R13 ;  /* 0x000000000d1272ca */ /* 0x000fe200000e0000 */
[----:B------:R-:W-:Y:S01]  /*5e90*/  VIADD R20, R20, 0x40 ;  /* 0x0000004014147836 */ /* 0x000fe20000000000 */
[----:B------:R-:W-:Y:S01]  /*5ea0*/  ISETP.GT.AND P3, PT, R4, 0x1, PT ;  /* 0x000000010400780c */ /* 0x000fe20003f64270 */
[----:B------:R-:W-:Y:S01]  /*5eb0*/  UIADD3 UR13, UR5, 0x180, URZ ;  /* 0x00000180050d7890 */ /* 0x000fe2000fffe03f */
[----:B------:R-:W-:Y:S01]  /*5ec0*/  ISETP.NE.AND P1, PT, R6, 0x8, PT ;  /* 0x000000080600780c */ /* 0x000fe20003f25270 */
[----:B------:R-:W-:-:S02]  /*5ed0*/  UIADD3.X UR5, URZ, UR21, URZ, UP0, !UPT ;  /* 0x000000153f057290 */ /* 0x000fc400087fe43f */
[----:B------:R-:W-:Y:S01]  /*5ee0*/  UIADD3 UR14, UR8, 0x30180, URZ ;  /* 0x00030180080e7890 */ /* 0x000fe2000fffe03f */
[----:B------:R-:W-:Y:S02]  /*5ef0*/  SEL R14, RZ, 0x1, P1 ;  /* 0x00000001ff0e7807 */ /* 0x000fe40000800000 */
[----:B------:R-:W-:Y:S01]  /*5f00*/  UMOV UR8, UR13 ;  /* 0x0000000d00087c82 */ /* 0x000fe20008000000 */
[----:B------:R-:W-:Y:S02]  /*5f10*/  SEL R6, R6, RZ, P1 ;  /* 0x000000ff06067207 */ /* 0x000fe40000800000 */
[----:B------:R-:W-:Y:S01]  /*5f20*/  LOP3.LUT R5, R5, R14, RZ, 0x3c, !PT ;  /* 0x0000000e05057212 */ /* 0x000fe200078e3cff */
[----:B------:R0:W-:Y:S02]  /*5f30*/  UTMALDG.3D [UR8], [UR4], desc[UR6] ;  /* 0x00000608040075b4 */ /* 0x0001e40008011000 */
[----:B0-----:R-:W-:Y:S01]  /*5f40*/  UMOV UR8, UR14 ;  /* 0x0000000e00087c82 */ /* 0x001fe20008000000 */
[----:B------:R-:W-:-:S02]  /*5f50*/  UMOV UR11, UR18 ;  /* 0x00000012000b7c82 */ /* 0x000fc40008000000 */
[----:B------:R0:W-:Y:S02]  /*5f60*/  UTMALDG.3D [UR8], [UR22], desc[UR6] ;  /* 0x00000608160075b4 */ /* 0x0001e40008011000 */
[----:B0-----:R-:W-:Y:S05]  /*5f70*/  @P3 BRA `(.L_x_84) ;  /* 0xfffffffc00483947 */ /* 0x001fea000383ffff */
.L_x_80:
[----:B------:R-:W-:Y:S05]  /*5f80*/  BSYNC B1 ;  /* 0x0000000000017941 */ /* 0x000fea0003800000 */
.L_x_79:
[----:B------:R-:W-:Y:S01]  /*5f90*/  LOP3.LUT P3, RZ, R11, 0xff, RZ, 0xc0, !PT ;  /* 0x000000ff0bff7812 */ /* 0x000fe2000786c0ff */
[----:B------:R-:W-:Y:S01]  /*5fa0*/  IMAD.IADD R3, R12, 0x1, R3 ;  /* 0x000000010c037824 */ /* 0x000fe200078e0203 */
[----:B------:R-:W-:Y:S01]  /*5fb0*/  IADD3 R16, P4, R16, UR36, RZ ;  /* 0x0000002410107c10 */ /* 0x000fe2000ff9e0ff */
[----:B------:R-:W-:Y:S01]  /*5fc0*/  ULDC.64 UR4, c[0x0][0x650] ;  /* 0x0001940000047ab9 */ /* 0x000fe20000000a00 */
[----:B------:R-:W-:Y:S01]  /*5fd0*/  BSSY B1, `(.L_x_85) ;  /* 0x000006c000017945 */ /* 0x000fe20003800000 */
[----:B------:R-:W-:Y:S01]  /*5fe0*/  IMAD.MOV.U32 R9, RZ, RZ, -0x1 ;  /* 0xffffffffff097424 */ /* 0x000fe200078e00ff */
[----:B------:R-:W-:Y:S01]  /*5ff0*/  ISETP.GT.U32.AND P1, PT, R3, 0x7, PT ;  /* 0x000000070300780c */ /* 0x000fe20003f24070 */
[----:B------:R-:W-:Y:S01]  /*6000*/  IMAD.MOV.U32 R13, RZ, RZ, -0x1 ;  /* 0xffffffffff0d7424 */ /* 0x000fe200078e00ff */
[----:B------:R-:W-:Y:S01]  /*6010*/  SHF.R.U32.HI R4, RZ, 0x3, R3 ;  /* 0x00000003ff047819 */ /* 0x000fe20000011603 */
[----:B------:R-:W-:Y:S01]  /*6020*/  IMAD.MOV.U32 R8, RZ, RZ, -0x1 ;  /* 0xffffffffff087424 */ /* 0x000fe200078e00ff */
[----:B------:R-:W-:-:S02]  /*6030*/  ISETP.LT.U32.AND P1, PT, R12, 0x8, P1 ;  /* 0x000000080c00780c */ /* 0x000fc40000f21070 */
[----:B------:R-:W-:Y:S01]  /*6040*/  IADD3.X R17, R17, UR42, RZ, P4, !PT ;  /* 0x0000002a11117c10 */ /* 0x000fe2000a7fe4ff */
[----:B------:R-:W0:Y:S01]  /*6050*/  @P3 S2R R6, SR_CgaCtaId ;  /* 0x0000000000063919 */ /* 0x000e220000008800 */
[----:B------:R-:W-:Y:S02]  /*6060*/  @P3 MOV R5, 0x400 ;  /* 0x0000040000053802 */ /* 0x000fe40000000f00 */
[----:B------:R-:W-:Y:S02]  /*6070*/  ISETP.GE.U32.AND P4, PT, R16, UR4, PT ;  /* 0x0000000410007c0c */ /* 0x000fe4000bf86070 */
[----:B------:R-:W-:Y:S02]  /*6080*/  LOP3.LUT R4, R4, 0x1, RZ, 0xc0, !PT ;  /* 0x0000000104047812 */ /* 0x000fe400078ec0ff */
[----:B------:R-:W-:Y:S02]  /*6090*/  LOP3.LUT R3, R3, 0x7, RZ, 0xc0, !PT ;  /* 0x0000000703037812 */ /* 0x000fe400078ec0ff */
[----:B------:R-:W-:-:S02]  /*60a0*/  PRMT R11, RZ, 0x7610, R11 ;  /* 0x00007610ff0b7816 */ /* 0x000fc4000000000b */
[----:B0-----:R-:W-:-:S04]  /*60b0*/  @P3 LEA R5, R6, R5, 0x18 ;  /* 0x0000000506053211 */ /* 0x001fc800078ec0ff */
[----:B------:R0:W-:Y:S01]  /*60c0*/  @P3 SYNCS.ARRIVE.TRANS64.A1T0 RZ, [R5+URZ+0x98], RZ ;  /* 0x000098ff05ff39a7 */ /* 0x0001e2000810003f */
[----:B------:R-:W-:-:S04]  /*60d0*/  ISETP.NE.U32.AND P3, PT, R4, 0x1, PT ;  /* 0x000000010400780c */ /* 0x000fc80003f65070 */
[----:B------:R-:W-:Y:S02]  /*60e0*/  ISETP.GT.U32.AND P3, PT, R12, 0x7, !P3 ;  /* 0x000000070c00780c */ /* 0x000fe40005f64070 */
[----:B0-----:R-:W-:Y:S02]  /*60f0*/  SEL R5, RZ, 0x1, !P1 ;  /* 0x00000001ff057807 */ /* 0x001fe40004800000 */
[----:B------:R-:W-:Y:S02]  /*6100*/  ISETP.GE.U32.AND.EX P1, PT, R17, UR5, PT, P4 ;  /* 0x0000000511007c0c */ /* 0x000fe4000bf26140 */
[----:B------:R-:W-:-:S04]  /*6110*/  SEL R4, RZ, 0x1, !P3 ;  /* 0x00000001ff047807 */ /* 0x000fc80005800000 */
[----:B------:R-:W-:Y:S02]  /*6120*/  LOP3.LUT R0, R4, R0, R5, 0x96, !PT ;  /* 0x0000000004007212 */ /* 0x000fe400078e9605 */
[----:B------:R-:W-:-:S05]  /*6130*/  PRMT R4, RZ, 0x7610, R4 ;  /* 0x00007610ff047816 */ /* 0x000fca0000000004 */
[----:B------:R-:W-:Y:S05]  /*6140*/  @P1 BRA `(.L_x_86) ;  /* 0x0000000400501947 */ /* 0x000fea0003800000 */
[----:B------:R-:W-:Y:S01]  /*6150*/  ULDC.64 UR4, c[0x0][0x628] ;  /* 0x00018a0000047ab9 */ /* 0x000fe20000000a00 */
[----:B------:R-:W0:Y:S01]  /*6160*/  S2R R14, SR_CTAID.X ;  /* 0x00000000000e7919 */ /* 0x000e220000002500 */
[----:B------:R-:W-:Y:S01]  /*6170*/  ISETP.NE.U32.AND P1, PT, RZ, UR4, PT ;  /* 0x00000004ff007c0c */ /* 0x000fe2000bf25070 */
[----:B------:R-:W-:Y:S01]  /*6180*/  ULDC UR7, c[0x0][0x630] ;  /* 0x00018c0000077ab9 */ /* 0x000fe20000000800 */
[----:B------:R-:W-:Y:S01]  /*6190*/  IMAD.MOV.U32 R4, RZ, RZ, R16 ;  /* 0x000000ffff047224 */ /* 0x000fe200078e0010 */
[----:B------:R-:W1:Y:S01]  /*61a0*/  S2R R13, SR_CTAID.Y ;  /* 0x00000000000d7919 */ /* 0x000e620000002600 */
[----:B------:R-:W-:Y:S01]  /*61b0*/  ISETP.NE.AND.EX P1, PT, RZ, UR5, PT, P1 ;  /* 0x00000005ff007c0c */ /* 0x000fe2000bf25310 */
[----:B------:R-:W-:-:S12]  /*61c0*/  IMAD.MOV.U32 R5, RZ, RZ, R17 ;  /* 0x000000ffff057224 */ /* 0x000fd800078e0011 */
[----:B------:R-:W-:Y:S05]  /*61d0*/  @!P1 BRA `(.L_x_87) ;  /* 0x0000000000289947 */ /* 0x000fea0003800000 */
[----:B------:R-:W-:Y:S02]  /*61e0*/  ULDC UR6, c[0x0][0x634] ;  /* 0x00018d0000067ab9 */ /* 0x000fe40000000800 */
[----:B------:R-:W-:-:S05]  /*61f0*/  IADD3 R9, P1, R16, UR6, RZ ;  /* 0x0000000610097c10 */ /* 0x000fca000ff3e0ff */
[----:B------:R-:W-:-:S04]  /*6200*/  IMAD.X R15, RZ, RZ, R17, P1 ;  /* 0x000000ffff0f7224 */ /* 0x000fc800008e0611 */
[----:B------:R-:W-:-:S04]  /*6210*/  IMAD.WIDE.U32 R6, R15, UR4, RZ ;  /* 0x000000040f067c25 */ /* 0x000fc8000f8e00ff */
[----:B------:R-:W-:-:S04]  /*6220*/  IMAD.WIDE.U32 R6, P1, R9, UR5, R6 ;  /* 0x0000000509067c25 */ /* 0x000fc8000f820006 */
[----:B------:R-:W-:-:S04]  /*6230*/  IMAD.WIDE.U32 R8, R9, UR4, RZ ;  /* 0x0000000409087c25 */ /* 0x000fc8000f8e00ff */
[----:B------:R-:W-:Y:S01]  /*6240*/  IMAD.X R5, RZ, RZ, RZ, P1 ;  /* 0x000000ffff057224 */ /* 0x000fe200008e06ff */
[----:B------:R-:W-:Y:S01]  /*6250*/  IADD3 RZ, P1, R9, R6, RZ ;  /* 0x0000000609ff7210 */ /* 0x000fe20007f3e0ff */
[----:B------:R-:W-:-:S04]  /*6260*/  IMAD.MOV.U32 R4, RZ, RZ, R7 ;  /* 0x000000ffff047224 */ /* 0x000fc800078e0007 */
[----:B------:R-:W-:-:S08]  /*6270*/  IMAD.WIDE.U32.X R4, R15, UR5, R4, P1 ;  /* 0x000000050f047c25 */ /* 0x000fd000088e0404 */
.L_x_87:
[--C-:B------:R-:W-:Y:S01]  /*6280*/  SHF.R.U64 R8, R4, UR7, R5.reuse ;  /* 0x0000000704087c19 */ /* 0x100fe20008001205 */
[----:B------:R-:W-:Y:S01]  /*6290*/  ULDC.64 UR4, c[0x0][0x620] ;  /* 0x0001880000047ab9 */ /* 0x000fe20000000a00 */
[----:B------:R-:W-:Y:S01]  /*62a0*/  SHF.R.U32.HI R4, RZ, UR7, R5 ;  /* 0x00000007ff047c19 */ /* 0x000fe20008011605 */
[----:B------:R-:W2:Y:S01]  /*62b0*/  LDC R25, c[0x0][0x144] ;  /* 0x00005100ff197b82 */ /* 0x000ea20000000800 */
[----:B------:R-:W-:Y:S01]  /*62c0*/  IADD3 R7, P1, RZ, -R8, RZ ;  /* 0x80000008ff077210 */ /* 0x000fe20007f3e0ff */
[----:B------:R-:W-:Y:S01]  /*62d0*/  ULDC.64 UR8, c[0x0][0x640] ;  /* 0x0001900000087ab9 */ /* 0x000fe20000000a00 */
[----:B0-----:R-:W-:Y:S01]  /*62e0*/  I2FP.F32.U32 R9, R14 ;  /* 0x0000000e00097245 */ /* 0x001fe20000201000 */
[----:B------:R-:W-:Y:S02]  /*62f0*/  ULDC UR6, c[0x0][0x608] ;  /* 0x0001820000067ab9 */ /* 0x000fe40000000800 */
[----:B------:R-:W-:Y:S01]  /*6300*/  IMAD.X R4, RZ, RZ, ~R4, P1 ;  /* 0x000000ffff047224 */ /* 0x000fe200008e0e04 */
[----:B------:R-:W-:Y:S01]  /*6310*/  ISETP.NE.U32.AND P1, PT, RZ, UR8, PT ;  /* 0x00000008ff007c0c */ /* 0x000fe2000bf25070 */
[----:B------:R-:W0:Y:S02]  /*6320*/  LDC R20, c[0x0][0x148] ;  /* 0x00005200ff147b82 */ /* 0x000e240000000800 */
[----:B------:R-:W-:Y:S01]  /*6330*/  IMAD R6, R4, UR4, RZ ;  /* 0x0000000404067c24 */ /* 0x000fe2000f8e02ff */
[----:B------:R-:W-:Y:S01]  /*6340*/  ISETP.NE.AND.EX P1, PT, RZ, UR9, PT, P1 ;  /* 0x00000009ff007c0c */ /* 0x000fe2000bf25310 */
[----:B------:R-:W-:Y:S01]  /*6350*/  IMAD.WIDE.U32 R4, R7, UR4, R16 ;  /* 0x0000000407047c25 */ /* 0x000fe2000f8e0010 */
[----:B------:R-:W-:-:S03]  /*6360*/  ULDC UR4, c[0x0][0x150] ;  /* 0x0000540000047ab9 */ /* 0x000fc60000000800 */
[----:B------:R-:W-:Y:S02]  /*6370*/  IMAD R7, R7, UR5, R6 ;  /* 0x0000000507077c24 */ /* 0x000fe4000f8e0206 */
[----:B------:R-:W-:Y:S01]  /*6380*/  FMUL R6, R9, UR4 ;  /* 0x0000000409067c20 */ /* 0x000fe20008400000 */
[----:B------:R-:W-:Y:S01]  /*6390*/  ULDC UR4, c[0x0][0x618] ;  /* 0x0001860000047ab9 */ /* 0x000fe20000000800 */
[----:B------:R-:W-:Y:S01]  /*63a0*/  ULDC UR5, c[0x0][0x154] ;  /* 0x0000550000057ab9 */ /* 0x000fe20000000800 */
[----:B------:R-:W-:-:S03]  /*63b0*/  IMAD.IADD R5, R5, 0x1, R7 ;  /* 0x0000000105057824 */ /* 0x000fc600078e0207 */
[----:B------:R-:W3:Y:S02]  /*63c0*/  F2I.U32.TRUNC.NTZ R6, R6 ;  /* 0x0000000600067305 */ /* 0x000ee4000020f000 */
[----:B------:R-:W-:Y:S02]  /*63d0*/  SHF.R.U64 R9, R4, UR4, R5 ;  /* 0x0000000404097c19 */ /* 0x000fe40008001205 */
[----:B-1----:R-:W-:-:S05]  /*63e0*/  I2FP.F32.U32 R4, R13 ;  /* 0x0000000d00047245 */ /* 0x002fca0000201000 */
[----:B------:R-:W-:Y:S01]  /*63f0*/  FMUL R22, R4, UR5 ;  /* 0x0000000504167c20 */ /* 0x000fe20008400000 */
[----:B------:R-:W-:Y:S01]  /*6400*/  SHF.R.U32.HI R4, RZ, UR4, R5 ;  /* 0x00000004ff047c19 */ /* 0x000fe20008011605 */
[----:B------:R-:W-:-:S03]  /*6410*/  ULDC UR4, c[0x0][0x658] ;  /* 0x0001960000047ab9 */ /* 0x000fc60000000800 */
[--C-:B------:R-:W-:Y:S01]  /*6420*/  SHF.R.U64 R21, R9, UR6, R4.reuse ;  /* 0x0000000609157c19 */ /* 0x100fe20008001204 */
[----:B------:R-:W1:Y:S01]  /*6430*/  F2I.U32.TRUNC.NTZ R22, R22 ;  /* 0x0000001600167305 */ /* 0x000e62000020f000 */
[----:B------:R-:W-:Y:S01]  /*6440*/  SHF.R.U32.HI R4, RZ, UR6, R4 ;  /* 0x00000006ff047c19 */ /* 0x000fe20008011604 */
[----:B---3--:R-:W-:-:S03]  /*6450*/  IMAD.MOV R6, RZ, RZ, -R6 ;  /* 0x000000ffff067224 */ /* 0x008fc600078e0a06 */
[----:B------:R-:W-:Y:S01]  /*6460*/  SHF.R.U64 R15, R21, UR4, R4 ;  /* 0x00000004150f7c19 */ /* 0x000fe20008001204 */
[----:B--2---:R-:W-:Y:S01]  /*6470*/  IMAD R14, R25, R6, R14 ;  /* 0x00000006190e7224 */ /* 0x004fe200078e020e */
[----:B------:R-:W-:-:S03]  /*6480*/  SHF.R.U32.HI R23, RZ, UR4, R4 ;  /* 0x00000004ff177c19 */ /* 0x000fc60008011604 */
[----:B------:R-:W-:Y:S02]  /*6490*/  IMAD.MOV.U32 R4, RZ, RZ, R15 ;  /* 0x000000ffff047224 */ /* 0x000fe400078e000f */
[----:B------:R-:W-:Y:S01]  /*64a0*/  IMAD.MOV.U32 R5, RZ, RZ, R23 ;  /* 0x000000ffff057224 */ /* 0x000fe200078e0017 */
[----:B-1----:R-:W-:Y:S06]  /*64b0*/  @!P1 BRA `(.L_x_88) ;  /* 0x0000000000289947 */ /* 0x002fec0003800000 */
[----:B------:R-:W-:Y:S02]  /*64c0*/  ULDC UR4, c[0x0][0x64c] ;  /* 0x0001930000047ab9 */ /* 0x000fe40000000800 */
[----:B------:R-:W-:-:S05]  /*64d0*/  IADD3 R5, P1, R15, UR4, RZ ;  /* 0x000000040f057c10 */ /* 0x000fca000ff3e0ff */
[----:B------:R-:W-:-:S04]  /*64e0*/  IMAD.X R23, RZ, RZ, R23, P1 ;  /* 0x000000ffff177224 */ /* 0x000fc800008e0617 */
[----:B------:R-:W-:-:S04]  /*64f0*/  IMAD.WIDE.U32 R6, R23, UR8, RZ ;  /* 0x0000000817067c25 */ /* 0x000fc8000f8e00ff */
[----:B------:R-:W-:-:S04]  /*6500*/  IMAD.WIDE.U32 R6, P1, R5, UR9, R6 ;  /* 0x0000000905067c25 */ /* 0x000fc8000f820006 */
[----:B------:R-:W-:-:S04]  /*6510*/  IMAD.WIDE.U32 R4, R5, UR8, RZ ;  /* 0x0000000805047c25 */ /* 0x000fc8000f8e00ff */
[----:B------:R-:W-:Y:S01]  /*6520*/  IMAD.MOV.U32 R4, RZ, RZ, R7 ;  /* 0x000000ffff047224 */ /* 0x000fe200078e0007 */
[----:B------:R-:W-:Y:S01]  /*6530*/  IADD3 RZ, P3, R5, R6, RZ ;  /* 0x0000000605ff7210 */ /* 0x000fe20007f7e0ff */
[----:B------:R-:W-:-:S04]  /*6540*/  IMAD.X R5, RZ, RZ, RZ, P1 ;  /* 0x000000ffff057224 */ /* 0x000fc800008e06ff */
[----:B------:R-:W-:-:S08]  /*6550*/  IMAD.WIDE.U32.X R4, R23, UR9, R4, P3 ;  /* 0x0000000917047c25 */ /* 0x000fd000098e0404 */
.L_x_88:
[----:B------:R-:W-:Y:S01]  /*6560*/  ISETP.NE.AND P1, PT, R2, 0x1, PT ;  /* 0x000000010200780c */ /* 0x000fe20003f25270 */
[----:B------:R-:W-:Y:S01]  /*6570*/  ULDC UR4, c[0x0][0x648] ;  /* 0x0001920000047ab9 */ /* 0x000fe20000000800 */
[----:B------:R-:W-:Y:S01]  /*6580*/  LOP3.LUT R21, R21, UR16, RZ, 0xc0, !PT ;  /* 0x0000001015157c12 */ /* 0x000fe2000f8ec0ff */
[----:B------:R-:W-:Y:S01]  /*6590*/  IMAD.MOV R22, RZ, RZ, -R22 ;  /* 0x000000ffff167224 */ /* 0x000fe200078e0a16 */
[----:B------:R-:W-:Y:S01]  /*65a0*/  SHF.R.U64 R4, R4, UR4, R5 ;  /* 0x0000000404047c19 */ /* 0x000fe20008001205 */
[----:B------:R-:W-:Y:S01]  /*65b0*/  ULDC UR4, c[0x0][0x638] ;  /* 0x00018e0000047ab9 */ /* 0x000fe20000000800 */
[----:B------:R-:W-:Y:S01]  /*65c0*/  ULDC UR5, c[0x0][0x610] ;  /* 0x0001840000057ab9 */ /* 0x000fe20000000800 */
[----:B------:R-:W-:Y:S02]  /*65d0*/  IMAD.MOV.U32 R5, RZ, RZ, 0x1 ;  /* 0x00000001ff057424 */ /* 0x000fe400078e00ff */
[----:B------:R-:W-:Y:S02]  /*65e0*/  IMAD.MOV R6, RZ, RZ, -R4 ;  /* 0x000000ffff067224 */ /* 0x000fe400078e0a04 */
[----:B------:R-:W-:Y:S01]  /*65f0*/  IMAD R21, R4, UR17, R21 ;  /* 0x0000001104157c24 */ /* 0x000fe2000f8e0215 */
[----:B------:R-:W-:Y:S01]  /*6600*/  LOP3.LUT R4, R9, UR15, RZ, 0xc0, !PT ;  /* 0x0000000f09047c12 */ /* 0x000fe2000f8ec0ff */
[----:B0-----:R-:W-:-:S02]  /*6610*/  @P1 IMAD R14, R20, R22, R13 ;  /* 0x00000016140e1224 */ /* 0x001fc400078e020d */
[----:B------:R-:W-:Y:S01]  /*6620*/  IMAD R15, R6, UR4, R15 ;  /* 0x00000004060f7c24 */ /* 0x000fe2000f8e020f */
[----:B------:R-:W-:Y:S01]  /*6630*/  ULDC UR4, c[0x0][0x600] ;  /* 0x0001800000047ab9 */ /* 0x000fe20000000800 */
[----:B------:R-:W-:Y:S02]  /*6640*/  IMAD R14, R21, UR5, R14 ;  /* 0x00000005150e7c24 */ /* 0x000fe4000f8e020e */
[--C-:B------:R-:W-:Y:S01]  /*6650*/  IMAD R15, R15, UR4, R4.reuse ;  /* 0x000000040f0f7c24 */ /* 0x100fe2000f8e0204 */
[----:B------:R-:W-:-:S04]  /*6660*/  PRMT R4, R5, 0x7610, R4 ;  /* 0x0000761005047816 */ /* 0x000fc80000000004 */
[----:B------:R-:W-:Y:S02]  /*6670*/  SEL R13, R15, R14, !P1 ;  /* 0x0000000e0f0d7207 */ /* 0x000fe40004800000 */
[----:B------:R-:W-:-:S07]  /*6680*/  SEL R9, R14, R15, !P1 ;  /* 0x0000000f0e097207 */ /* 0x000fce0004800000 */
.L_x_86:
[----:B------:R-:W-:Y:S05]  /*6690*/  BSYNC B1 ;  /* 0x0000000000017941 */ /* 0x000fea0003800000 */
.L_x_85:
[----:B------:R-:W-:-:S13]  /*66a0*/  LOP3.LUT P1, RZ, R4, 0xff, RZ, 0xc0, !PT ;  /* 0x000000ff04ff7812 */ /* 0x000fda000782c0ff */
[----:B------:R-:W-:Y:S05]  /*66b0*/  @P1 BRA `(.L_x_89) ;  /* 0xfffffff400441947 */ /* 0x000fea000383ffff */
[----:B------:R-:W-:Y:S05]  /*66c0*/  BSYNC B0 ;  /* 0x0000000000007941 */ /* 0x000fea0003800000 */
.L_x_77:
[----:B------:R-:W-:-:S03]  /*66d0*/  UMOV UR4, 0xffffffff ;  /* 0xffffffff00047882 */ /* 0x000fc60000000000 */
[----:B------:R-:W-:Y:S05]  /*66e0*/  BRA.DIV UR4, `(.L_x_90) ;  /* 0x0000000604a47947 */ /* 0x000fea000b800000 */
[----:B------:R-:W-:-:S13]  /*66f0*/  ELECT P6, URZ, PT ;  /* 0x00000000003f782f */ /* 0x000fda00038c0000 */
.L_x_108:
[----:B------:R-:W-:Y:S04]  /*6700*/  BSSY B0, `(.L_x_91) ;  /* 0x000004f000007945 */ /* 0x000fe80003800000 */
[----:B------:R-:W-:Y:S05]  /*6710*/  @!P6 BRA `(.L_x_92) ;  /* 0x000000040034e947 */ /* 0x000fea0003800000 */
[----:B------:R-:W-:-:S04]  /*6720*/  LOP3.LUT R19, R19, 0x2, RZ, 0xfc, !PT ;  /* 0x0000000213137812 */ /* 0x000fc800078efcff */
[----:B------:R-:W-:-:S13]  /*6730*/  ISETP.NE.AND P0, PT, R19, 0x3, PT ;  /* 0x000000031300780c */ /* 0x000fda0003f05270 */
[----:B------:R-:W-:Y:S05]  /*6740*/  @!P0 BRA `(.L_x_93) ;  /* 0x0000000000048947 */ /* 0x000fea0003800000 */
[----:B------:R-:W-:Y:S01]  /*6750*/  BPT.TRAP 0x1 ;  /* 0x000000040000795c */ /* 0x000fe20000300000 */
.L_x_93:
[----:B------:R-:W0:Y:S01]  /*6760*/  S2R R5, SR_CgaCtaId ;  /* 0x0000000000057919 */ /* 0x000e220000008800 */
[----:B------:R-:W-:Y:S02]  /*6770*/  MOV R2, 0x400 ;  /* 0x0000040000027802 */ /* 0x000fe40000000f00 */
[----:B------:R-:W-:Y:S02]  /*6780*/  SHF.L.U32 R4, R0, 0x1f, RZ ;  /* 0x0000001f00047819 */ /* 0x000fe400000006ff */
[----:B0-----:R-:W-:-:S05]  /*6790*/  LEA R2, R5, R2, 0x18 ;  /* 0x0000000205027211 */ /* 0x001fca00078ec0ff */
[----:B------:R-:W-:-:S04]  /*67a0*/  VIADD R2, R2, 0x40 ;  /* 0x0000004002027836 */ /* 0x000fc80000000000 */
[C---:B------:R-:W-:Y:S02]  /*67b0*/  IMAD R7, R3.reuse, 0x8, R2 ;  /* 0x0000000803077824 */ /* 0x040fe400078e0202 */
[----:B------:R-:W-:Y:S02]  /*67c0*/  VIADD R3, R3, 0x1 ;  /* 0x0000000103037836 */ /* 0x000fe40000000000 */
[----:B------:R-:W0:Y:S03]  /*67d0*/  SYNCS.PHASECHK.TRANS64.TRYWAIT P0, [R7+URZ], R4 ;  /* 0x00000004070075a7 */ /* 0x000e26000800017f */
[----:B------:R-:W-:-:S04]  /*67e0*/  ISETP.NE.AND P1, PT, R3, 0x8, PT ;  /* 0x000000080300780c */ /* 0x000fc80003f25270 */
[----:B------:R-:W-:Y:S02]  /*67f0*/  SEL R5, RZ, 0x1, P1 ;  /* 0x00000001ff057807 */ /* 0x000fe40000800000 */
[----:B------:R-:W-:Y:S02]  /*6800*/  SEL R3, R3, RZ, P1 ;  /* 0x000000ff03037207 */ /* 0x000fe40000800000 */
[----:B------:R-:W-:-:S03]  /*6810*/  LOP3.LUT R6, R0, R5, RZ, 0x3c, !PT ;  /* 0x0000000500067212 */ /* 0x000fc600078e3cff */
[----:B------:R-:W-:Y:S01]  /*6820*/  IMAD R8, R3, 0x8, R2 ;  /* 0x0000000803087824 */ /* 0x000fe200078e0202 */
[----:B------:R-:W-:Y:S01]  /*6830*/  SHF.L.U32 R5, R6, 0x1f, RZ ;  /* 0x0000001f06057819 */ /* 0x000fe200000006ff */
[----:B0-----:R-:W-:Y:S06]  /*6840*/  @!P0 BRA `(.L_x_94) ;  /* 0x00000004006c8947 */ /* 0x001fec0003800000 */
.L_x_109:
[----:B------:R-:W1:Y:S01]  /*6850*/  SYNCS.PHASECHK.TRANS64.TRYWAIT P0, [R8+URZ], R5 ;  /* 0x00000005080075a7 */ /* 0x000e62000800017f */
[----:B------:R-:W-:-:S05]  /*6860*/  VIADD R0, R3, 0x1 ;  /* 0x0000000103007836 */ /* 0x000fca0000000000 */
[----:B------:R-:W-:-:S04]  /*6870*/  ISETP.NE.AND P1, PT, R0, 0x8, PT ;  /* 0x000000080000780c */ /* 0x000fc80003f25270 */
[----:B------:R-:W-:Y:S02]  /*6880*/  SEL R3, RZ, 0x1, P1 ;  /* 0x00000001ff037807 */ /* 0x000fe40000800000 */
[----:B0-----:R-:W-:Y:S02]  /*6890*/  SEL R7, R0, RZ, P1 ;  /* 0x000000ff00077207 */ /* 0x001fe40000800000 */
[----:B------:R-:W-:-:S03]  /*68a0*/  LOP3.LUT R6, R6, R3, RZ, 0x3c, !PT ;  /* 0x0000000306067212 */ /* 0x000fc600078e3cff */
[----:B------:R-:W-:Y:S01]  /*68b0*/  IMAD R9, R7, 0x8, R2 ;  /* 0x0000000807097824 */ /* 0x000fe200078e0202 */
[----:B------:R-:W-:Y:S01]  /*68c0*/  SHF.L.U32 R4, R6, 0x1f, RZ ;  /* 0x0000001f06047819 */ /* 0x000fe200000006ff */
[----:B-1----:R-:W-:Y:S06]  /*68d0*/  @!P0 BRA `(.L_x_95) ;  /* 0x00000004005c8947 */ /* 0x002fec0003800000 */
.L_x_110:
[----:B------:R-:W1:Y:S01]  /*68e0*/  SYNCS.PHASECHK.TRANS64.TRYWAIT P0, [R9+URZ], R4 ;  /* 0x00000004090075a7 */ /* 0x000e62000800017f */
[----:B------:R-:W-:-:S05]  /*68f0*/  VIADD R0, R7, 0x1 ;  /* 0x0000000107007836 */ /* 0x000fca0000000000 */
[----:B------:R-:W-:-:S04]  /*6900*/  ISETP.NE.AND P1, PT, R0, 0x8, PT ;  /* 0x000000080000780c */ /* 0x000fc80003f25270 */
[----:B------:R-:W-:Y:S02]  /*6910*/  SEL R3, RZ, 0x1, P1 ;  /* 0x00000001ff037807 */ /* 0x000fe40000800000 */
[----:B------:R-:W-:Y:S02]  /*6920*/  SEL R7, R0, RZ, P1 ;  /* 0x000000ff00077207 */ /* 0x000fe40000800000 */
[----:B------:R-:W-:-:S03]  /*6930*/  LOP3.LUT R6, R6, R3, RZ, 0x3c, !PT ;  /* 0x0000000306067212 */ /* 0x000fc600078e3cff */
[----:B0-----:R-:W-:Y:S01]  /*6940*/  IMAD R8, R7, 0x8, R2 ;  /* 0x0000000807087824 */ /* 0x001fe200078e0202 */
[----:B------:R-:W-:Y:S01]  /*6950*/  SHF.L.U32 R5, R6, 0x1f, RZ ;  /* 0x0000001f06057819 */ /* 0x000fe200000006ff */
[----:B-1----:R-:W-:Y:S06]  /*6960*/  @!P0 BRA `(.L_x_96) ;  /* 0x00000004004c8947 */ /* 0x002fec0003800000 */
.L_x_111:
        /* <DEDUP_REMOVED lines=9> */
.L_x_112:
        /* <DEDUP_REMOVED lines=9> */
.L_x_113:
[----:B------:R-:W1:Y:S01]  /*6a90*/  SYNCS.PHASECHK.TRANS64.TRYWAIT P0, [R8+URZ], R5 ;  /* 0x00000005080075a7 */ /* 0x000e62000800017f */
[----:B------:R-:W-:-:S05]  /*6aa0*/  VIADD R0, R7, 0x1 ;  /* 0x0000000107007836 */ /* 0x000fca0000000000 */
[----:B------:R-:W-:-:S04]  /*6ab0*/  ISETP.NE.AND P1, PT, R0, 0x8, PT ;  /* 0x000000080000780c */ /* 0x000fc80003f25270 */
[----:B------:R-:W-:Y:S02]  /*6ac0*/  SEL R3, RZ, 0x1, P1 ;  /* 0x00000001ff037807 */ /* 0x000fe40000800000 */
[----:B------:R-:W-:Y:S02]  /*6ad0*/  SEL R7, R0, RZ, P1 ;  /* 0x000000ff00077207 */ /* 0x000fe40000800000 */
[----:B0-----:R-:W-:-:S03]  /*6ae0*/  LOP3.LUT R9, R6, R3, RZ, 0x3c, !PT ;  /* 0x0000000306097212 */ /* 0x001fc600078e3cff */
[----:B------:R-:W-:Y:S01]  /*6af0*/  IMAD R11, R7, 0x8, R2 ;  /* 0x00000008070b7824 */ /* 0x000fe200078e0202 */
[----:B------:R-:W-:Y:S01]  /*6b00*/  SHF.L.U32 R6, R9, 0x1f, RZ ;  /* 0x0000001f09067819 */ /* 0x000fe200000006ff */
[----:B-1----:R-:W-:Y:S06]  /*6b10*/  @!P0 BRA `(.L_x_99) ;  /* 0x00000004001c8947 */ /* 0x002fec0003800000 */
.L_x_114:
[----:B------:R-:W1:Y:S01]  /*6b20*/  SYNCS.PHASECHK.TRANS64.TRYWAIT P0, [R11+URZ], R6 ;  /* 0x000000060b0075a7 */ /* 0x000e62000800017f */
[----:B------:R-:W-:-:S05]  /*6b30*/  VIADD R0, R7, 0x1 ;  /* 0x0000000107007836 */ /* 0x000fca0000000000 */
[----:B------:R-:W-:-:S04]  /*6b40*/  ISETP.NE.AND P1, PT, R0, 0x8, PT ;  /* 0x000000080000780c */ /* 0x000fc80003f25270 */
[----:B------:R-:W-:Y:S02]  /*6b50*/  SEL R4, RZ, 0x1, P1 ;  /* 0x00000001ff047807 */ /* 0x000fe40000800000 */
[----:B------:R-:W-:Y:S02]  /*6b60*/  SEL R3, R0, RZ, P1 ;  /* 0x000000ff00037207 */ /* 0x000fe40000800000 */
[----:B------:R-:W-:Y:S01]  /*6b70*/  LOP3.LUT R0, R9, R4, RZ, 0x3c, !PT ;  /* 0x0000000409007212 */ /* 0x000fe200078e3cff */
[----:B-1----:R-:W-:Y:S06]  /*6b80*/  @!P0 BRA `(.L_x_100) ;  /* 0x0000000400148947 */ /* 0x002fec0003800000 */
.L_x_115:
[----:B------:R-:W-:Y:S01]  /*6b90*/  IMAD R3, R3, 0x8, R2 ;  /* 0x0000000803037824 */ /* 0x000fe200078e0202 */
[----:B------:R-:W-:-:S07]  /*6ba0*/  SHF.L.U32 R0, R0, 0x1f, RZ ;  /* 0x0000001f00007819 */ /* 0x000fce00000006ff */
.L_x_101:
[----:B--2---:R2:W3:Y:S02]  /*6bb0*/  SYNCS.PHASECHK.TRANS64.TRYWAIT P0, [R3+URZ], R0 ;  /* 0x00000000030075a7 */ /* 0x0044e4000800017f */
[----:B---3--:R-:W-:Y:S05]  /*6bc0*/  @!P0 NANOSLEEP.SYNCS 0x989680 ;  /* 0x009896800000895d */ /* 0x008fea0003900000 */
[----:B------:R-:W3:Y:S02]  /*6bd0*/  @!P0 SYNCS.PHASECHK.TRANS64 P0, [R3+URZ], R0 ;  /* 0x00000000030085a7 */ /* 0x000ee4000800007f */
[----:B---3--:R-:W-:Y:S05]  /*6be0*/  @!P0 BRA `(.L_x_101) ;  /* 0xfffffffc00f08947 */ /* 0x008fea000383ffff */
.L_x_92:
[----:B------:R-:W-:Y:S05]  /*6bf0*/  BSYNC B0 ;  /* 0x0000000000007941 */ /* 0x000fea0003800000 */
.L_x_91:
[----:B------:R-:W-:Y:S05]  /*6c00*/  EXIT ;  /* 0x000000000000794d */ /* 0x000fea0003800000 */
.L_x_18:
[----:B-1----:R1:W2:Y:S02]  /*6c10*/  SYNCS.PHASECHK.TRANS64.TRYWAIT P1, [R3+URZ], R0 ;  /* 0x00000000030075a7 */ /* 0x0022a4000802017f */
[----:B--2---:R-:W-:Y:S05]  /*6c20*/  @!P1 NANOSLEEP.SYNCS 0x989680 ;  /* 0x009896800000995d */ /* 0x004fea0003900000 */
[----:B------:R-:W2:Y:S02]  /*6c30*/  @!P1 SYNCS.PHASECHK.TRANS64 P1, [R3+URZ], R0 ;  /* 0x00000000030095a7 */ /* 0x000ea4000802007f */
[----:B--2---:R-:W-:Y:S05]  /*6c40*/  @!P1 BRA `(.L_x_18) ;  /* 0xfffffffc00f09947 */ /* 0x004fea000383ffff */
[----:B------:R-:W-:Y:S05]  /*6c50*/  BRA `(.L_x_17) ;  /* 0xffffffa800347947 */ /* 0x000fea000383ffff */
.L_x_23:
[----:B-1----:R1:W2:Y:S02]  /*6c60*/  SYNCS.PHASECHK.TRANS64.TRYWAIT P1, [R5+URZ], R4 ;  /* 0x00000004050075a7 */ /* 0x0022a4000802017f */
[----:B--2---:R-:W-:Y:S05]  /*6c70*/  @!P1 NANOSLEEP.SYNCS 0x989680 ;  /* 0x009896800000995d */ /* 0x004fea0003900000 */
[----:B------:R-:W2:Y:S02]  /*6c80*/  @!P1 SYNCS.PHASECHK.TRANS64 P1, [R5+URZ], R4 ;  /* 0x00000004050095a7 */ /* 0x000ea4000802007f */
[----:B--2---:R-:W-:Y:S05]  /*6c90*/  @!P1 BRA `(.L_x_23) ;  /* 0xfffffffc00f09947 */ /* 0x004fea000383ffff */
[----:B------:R-:W-:Y:S05]  /*6ca0*/  BRA `(.L_x_22) ;  /* 0xffffffac00387947 */ /* 0x000fea000383ffff */
.L_x_78:
[----:B------:R-:W-:Y:S01]  /*6cb0*/  BSSY B1, `(.L_x_102) ;  /* 0x0000006000017945 */ /* 0x000fe20003800000 */
[----:B------:R-:W-:-:S07]  /*6cc0*/  IMAD.MOV.U32 R15, RZ, RZ, -0x1 ;  /* 0xffffffffff0f7424 */ /* 0x000fce00078e00ff */
[----:B------:R-:W-:Y:S05]  /*6cd0*/  WARPSYNC.COLLECTIVE R15, `(.L_x_103) ;  /* 0x000000000f0c7348 */ /* 0x000fea0003c00000 */
[----:B------:R-:W-:Y:S02]  /*6ce0*/  ELECT P6, UR62, PT ;  /* 0x00000000003e782f */ /* 0x000fe400038c0000 */
[----:B------:R-:W-:Y:S01]  /*6cf0*/  MOV R14, UR62 ;  /* 0x0000003e000e7c02 */ /* 0x000fe20008000f00 */
[----:B------:R-:W-:Y:S10]  /*6d00*/  ENDCOLLECTIVE ;  /* 0x000000000000791b */ /* 0x000ff40003800000 */
.L_x_103:
[----:B------:R-:W-:Y:S05]  /*6d10*/  BSYNC B1 ;  /* 0x0000000000017941 */ /* 0x000fea0003800000 */
.L_x_102:
[----:B------:R-:W-:Y:S05]  /*6d20*/  BRA `(.L_x_104) ;  /* 0xffffffec00b47947 */ /* 0x000fea000383ffff */
.L_x_81:
[----:B0-----:R0:W1:Y:S02]  /*6d30*/  SYNCS.PHASECHK.TRANS64.TRYWAIT P1, [R14+URZ+0x40], R7 ;  /* 0x000040070e0075a7 */ /* 0x001064000802017f */
[----:B-1----:R-:W-:Y:S05]  /*6d40*/  @!P1 NANOSLEEP.SYNCS 0x989680 ;  /* 0x009896800000995d */ /* 0x002fea0003900000 */
[----:B------:R-:W1:Y:S02]  /*6d50*/  @!P1 SYNCS.PHASECHK.TRANS64 P1, [R14+URZ+0x40], R7 ;  /* 0x000040070e0095a7 */ /* 0x000e64000802007f */
[----:B-1----:R-:W-:Y:S05]  /*6d60*/  @!P1 BRA `(.L_x_81) ;  /* 0xfffffffc00f09947 */ /* 0x002fea000383ffff */
[----:B------:R-:W-:Y:S05]  /*6d70*/  BRA `(.L_x_105) ;  /* 0xffffffec00e87947 */ /* 0x000fea000383ffff */
.L_x_90:
[----:B------:R-:W-:Y:S01]  /*6d80*/  BSSY B0, `(.L_x_106) ;  /* 0x0000006000007945 */ /* 0x000fe20003800000 */
[----:B------:R-:W-:-:S07]  /*6d90*/  IMAD.MOV.U32 R15, RZ, RZ, -0x1 ;  /* 0xffffffffff0f7424 */ /* 0x000fce00078e00ff */
[----:B------:R-:W-:Y:S05]  /*6da0*/  WARPSYNC.COLLECTIVE R15, `(.L_x_107) ;  /* 0x000000000f0c7348 */ /* 0x000fea0003c00000 */
[----:B------:R-:W-:Y:S02]  /*6db0*/  ELECT P6, UR62, PT ;  /* 0x00000000003e782f */ /* 0x000fe400038c0000 */
[----:B------:R-:W-:Y:S01]  /*6dc0*/  MOV R14, UR62 ;  /* 0x0000003e000e7c02 */ /* 0x000fe20008000f00 */
[----:B------:R-:W-:Y:S10]  /*6dd0*/  ENDCOLLECTIVE ;  /* 0x000000000000791b */ /* 0x000ff40003800000 */
.L_x_107:
[----:B------:R-:W-:Y:S05]  /*6de0*/  BSYNC B0 ;  /* 0x0000000000007941 */ /* 0x000fea0003800000 */
.L_x_106:
[----:B------:R-:W-:Y:S05]  /*6df0*/  BRA `(.L_x_108) ;  /* 0xfffffff800407947 */ /* 0x000fea000383ffff */
.L_x_94:
[----:B0-----:R0:W1:Y:S02]  /*6e00*/  SYNCS.PHASECHK.TRANS64.TRYWAIT P0, [R7+URZ], R4 ;  /* 0x00000004070075a7 */ /* 0x001064000800017f */
[----:B-1----:R-:W-:Y:S05]  /*6e10*/  @!P0 NANOSLEEP.SYNCS 0x989680 ;  /* 0x009896800000895d */ /* 0x002fea0003900000 */
[----:B------:R-:W1:Y:S02]  /*6e20*/  @!P0 SYNCS.PHASECHK.TRANS64 P0, [R7+URZ], R4 ;  /* 0x00000004070085a7 */ /* 0x000e64000800007f */
[----:B-1----:R-:W-:Y:S05]  /*6e30*/  @!P0 BRA `(.L_x_94) ;  /* 0xfffffffc00f08947 */ /* 0x002fea000383ffff */
[----:B------:R-:W-:Y:S05]  /*6e40*/  BRA `(.L_x_109) ;  /* 0xfffffff800807947 */ /* 0x000fea000383ffff */
.L_x_95:
[----:B0-----:R0:W1:Y:S02]  /*6e50*/  SYNCS.PHASECHK.TRANS64.TRYWAIT P0, [R8+URZ], R5 ;  /* 0x00000005080075a7 */ /* 0x001064000800017f */
[----:B-1----:R-:W-:Y:S05]  /*6e60*/  @!P0 NANOSLEEP.SYNCS 0x989680 ;  /* 0x009896800000895d */ /* 0x002fea0003900000 */
[----:B------:R-:W1:Y:S02]  /*6e70*/  @!P0 SYNCS.PHASECHK.TRANS64 P0, [R8+URZ], R5 ;  /* 0x00000005080085a7 */ /* 0x000e64000800007f */
[----:B-1----:R-:W-:Y:S05]  /*6e80*/  @!P0 BRA `(.L_x_95) ;  /* 0xfffffffc00f08947 */ /* 0x002fea000383ffff */
[----:B------:R-:W-:Y:S05]  /*6e90*/  BRA `(.L_x_110) ;  /* 0xfffffff800907947 */ /* 0x000fea000383ffff */
.L_x_96:
[----:B0-----:R0:W1:Y:S02]  /*6ea0*/  SYNCS.PHASECHK.TRANS64.TRYWAIT P0, [R9+URZ], R4 ;  /* 0x00000004090075a7 */ /* 0x001064000800017f */
[----:B-1----:R-:W-:Y:S05]  /*6eb0*/  @!P0 NANOSLEEP.SYNCS 0x989680 ;  /* 0x009896800000895d */ /* 0x002fea0003900000 */
[----:B------:R-:W1:Y:S02]  /*6ec0*/  @!P0 SYNCS.PHASECHK.TRANS64 P0, [R9+URZ], R4 ;  /* 0x00000004090085a7 */ /* 0x000e64000800007f */
[----:B-1----:R-:W-:Y:S05]  /*6ed0*/  @!P0 BRA `(.L_x_96) ;  /* 0xfffffffc00f08947 */ /* 0x002fea000383ffff */
[----:B------:R-:W-:Y:S05]  /*6ee0*/  BRA `(.L_x_111) ;  /* 0xfffffff800a07947 */ /* 0x000fea000383ffff */
.L_x_97:
[----:B0-----:R0:W1:Y:S02]  /*6ef0*/  SYNCS.PHASECHK.TRANS64.TRYWAIT P0, [R8+URZ], R5 ;  /* 0x00000005080075a7 */ /* 0x001064000800017f */
[----:B-1----:R-:W-:Y:S05]  /*6f00*/  @!P0 NANOSLEEP.SYNCS 0x989680 ;  /* 0x009896800000895d */ /* 0x002fea0003900000 */
[----:B------:R-:W1:Y:S02]  /*6f10*/  @!P0 SYNCS.PHASECHK.TRANS64 P0, [R8+URZ], R5 ;  /* 0x00000005080085a7 */ /* 0x000e64000800007f */
[----:B-1----:R-:W-:Y:S05]  /*6f20*/  @!P0 BRA `(.L_x_97) ;  /* 0xfffffffc00f08947 */ /* 0x002fea000383ffff */
[----:B------:R-:W-:Y:S05]  /*6f30*/  BRA `(.L_x_112) ;  /* 0xfffffff800b07947 */ /* 0x000fea000383ffff */
.L_x_98:
[----:B0-----:R0:W1:Y:S02]  /*6f40*/  SYNCS.PHASECHK.TRANS64.TRYWAIT P0, [R9+URZ], R4 ;  /* 0x00000004090075a7 */ /* 0x001064000800017f */
[----:B-1----:R-:W-:Y:S05]  /*6f50*/  @!P0 NANOSLEEP.SYNCS 0x989680 ;  /* 0x009896800000895d */ /* 0x002fea0003900000 */
[----:B------:R-:W1:Y:S02]  /*6f60*/  @!P0 SYNCS.PHASECHK.TRANS64 P0, [R9+URZ], R4 ;  /* 0x00000004090085a7 */ /* 0x000e64000800007f */
[----:B-1----:R-:W-:Y:S05]  /*6f70*/  @!P0 BRA `(.L_x_98) ;  /* 0xfffffffc00f08947 */ /* 0x002fea000383ffff */
[----:B------:R-:W-:Y:S05]  /*6f80*/  BRA `(.L_x_113) ;  /* 0xfffffff800c07947 */ /* 0x000fea000383ffff */
.L_x_99:
[----:B0-----:R0:W1:Y:S02]  /*6f90*/  SYNCS.PHASECHK.TRANS64.TRYWAIT P0, [R8+URZ], R5 ;  /* 0x00000005080075a7 */ /* 0x001064000800017f */
[----:B-1----:R-:W-:Y:S05]  /*6fa0*/  @!P0 NANOSLEEP.SYNCS 0x989680 ;  /* 0x009896800000895d */ /* 0x002fea0003900000 */
[----:B------:R-:W1:Y:S02]  /*6fb0*/  @!P0 SYNCS.PHASECHK.TRANS64 P0, [R8+URZ], R5 ;  /* 0x00000005080085a7 */ /* 0x000e64000800007f */
[----:B-1----:R-:W-:Y:S05]  /*6fc0*/  @!P0 BRA `(.L_x_99) ;  /* 0xfffffffc00f08947 */ /* 0x002fea000383ffff */
[----:B------:R-:W-:Y:S05]  /*6fd0*/  BRA `(.L_x_114) ;  /* 0xfffffff800d07947 */ /* 0x000fea000383ffff */
.L_x_100:
[----:B-1----:R1:W2:Y:S02]  /*6fe0*/  SYNCS.PHASECHK.TRANS64.TRYWAIT P0, [R11+URZ], R6 ;  /* 0x000000060b0075a7 */ /* 0x0022a4000800017f */
[----:B--2---:R-:W-:Y:S05]  /*6ff0*/  @!P0 NANOSLEEP.SYNCS 0x989680 ;  /* 0x009896800000895d */ /* 0x004fea0003900000 */
[----:B------:R-:W2:Y:S02]  /*7000*/  @!P0 SYNCS.PHASECHK.TRANS64 P0, [R11+URZ], R6 ;  /* 0x000000060b0085a7 */ /* 0x000ea4000800007f */
[----:B--2---:R-:W-:Y:S05]  /*7010*/  @!P0 BRA `(.L_x_100) ;  /* 0xfffffffc00f08947 */ /* 0x004fea000383ffff */
[----:B------:R-:W-:Y:S05]  /*7020*/  BRA `(.L_x_115) ;  /* 0xfffffff800d87947 */ /* 0x000fea000383ffff */
.L_x_116:
[----:B------:R-:W-:-:S00]  /*7030*/  BRA `(.L_x_116) ;  /* 0xfffffffc00fc7947 */ /* 0x000fc0000383ffff */
[----:B------:R-:W-:-:S00]  /*7040*/  NOP ;  /* 0x0000000000007918 */ /* 0x000fc00000000000 */
        /* <DEDUP_REMOVED lines=11> */
.L_x_117:


//--------------------- .nv.global.init           --------------------------
	.section	.nv.global.init,"aw",@progbits
.nv.global.init:
	.type		$str$22,@object
	.size		$str$22,($str$23 - $str$22)
$str$22:
        /*0000*/ 	.byte	0x6b, 0x5f, 0x74, 0x69, 0x6c, 0x65, 0x5f, 0x63, 0x6f, 0x75, 0x6e, 0x74, 0x20, 0x3e, 0x3d, 0x20
        /*0010*/ 	.byte	0x31, 0x00
	.type		$str$23,@object
	.size		$str$23,(__unnamed_1 - $str$23)
$str$23:
        /*0012*/ 	.byte	0x2f, 0x74, 0x6d, 0x70, 0x2f, 0x63, 0x75, 0x74, 0x6c, 0x61, 0x73, 0x73, 0x5f, 0x73, 0x77, 0x65
        /*0022*/ 	.byte	0x65, 0x70, 0x5f, 0x73, 0x72, 0x63, 0x2f, 0x69, 0x6e, 0x63, 0x6c, 0x75, 0x64, 0x65, 0x2f, 0x63
        /*0032*/ 	.byte	0x75, 0x74, 0x6c, 0x61, 0x73, 0x73, 0x2f, 0x67, 0x65, 0x6d, 0x6d, 0x2f, 0x63, 0x6f, 0x6c, 0x6c
        /*0042*/ 	.byte	0x65, 0x63, 0x74, 0x69, 0x76, 0x65, 0x2f, 0x73, 0x6d, 0x39, 0x30, 0x5f, 0x6d, 0x6d, 0x61, 0x5f
        /*0052*/ 	.byte	0x74, 0x6d, 0x61, 0x5f, 0x67, 0x6d, 0x6d, 0x61, 0x5f, 0x73, 0x73, 0x5f, 0x77, 0x61, 0x72, 0x70
        /*0062*/ 	.byte	0x73, 0x70, 0x65, 0x63, 0x69, 0x61, 0x6c, 0x69, 0x7a, 0x65, 0x64, 0x2e, 0x68, 0x70, 0x70, 0x00
	.type		__unnamed_1,@object
	.size		__unnamed_1,(.L_0 - __unnamed_1)
__unnamed_1:
        /*0072*/ 	.byte	0x76, 0x6f, 0x69, 0x64, 0x20, 0x63, 0x75, 0x74, 0x6c, 0x61, 0x73, 0x73, 0x3a, 0x3a, 0x67, 0x65
        /* <DEDUP_REMOVED lines=171> */
        /*0b32*/ 	.byte	0x65, 0x3a, 0x3a, 0x69, 0x64, 0x65, 0x6e, 0x74, 0x69, 0x74, 0x79, 0x5d, 0x00
.L_0:


//--------------------- .nv.shared._ZN7cutlass13device_kernelINS_4gemm6kernel13GemmUniversalIN4cute5tupleIJiiiiEEENS1_10collective13CollectiveMmaINS1_34MainloopSm90TmaGmmaWarpSpecializedILi8ENS5_IJNS4_1CILi1EEESB_SB_EEENS1_35KernelTmaWarpSpecializedCooperativeEEENS5_IJNSA_ILi384EEENSA_ILi32EEENSA_ILi64EEEEEEaNS5_IJlSB_lEEEaSJ_NS4_8TiledMMAINS4_8MMA_AtomIJNS4_4SM904GMMA26MMA_64x32x32_S32S8S8_SS_TNEEEENS4_6LayoutINS5_IJNSA_ILi2EEESB_SB_EEENS5_IJSB_NSA_ILi0EEEST_EEEEENS5_IJNS4_10UnderscoreESW_SW_EEEEENS4_13SM90_TMA_LOADENS4_14ComposedLayoutINS4_7SwizzleILi2ELi4ELi3EEENS4_18smem_ptr_flag_bitsILi8EEENSQ_INS5_IJNSA_ILi8EEESH_EEENS5_IJSH_SB_EEEEEEEvNS4_8identityESZ_S19_vS1A_EENS_8epilogue10collective6detail29Sm90TmaWarpSpecializedAdapterINS1D_15DefaultEpilogueIaSJ_SJ_NS1C_6thread17LinearCombinationIaLi1EiiLNS1H_9ScaleType4KindE0ELNS_15FloatRoundStyleE2EaEENS1_15EpilogueDefaultEEEEEvvEEEEvNT_6ParamsE --------------------------
	.section	.nv.shared._ZN7cutlass13device_kernelINS_4gemm6kernel13GemmUniversalIN4cute5tupleIJiiiiEEENS1_10collective13CollectiveMmaINS1_34MainloopSm90TmaGmmaWarpSpecializedILi8ENS5_IJNS4_1CILi1EEESB_SB_EEENS1_35KernelTmaWarpSpecializedCooperativeEEENS5_IJNSA_ILi384EEENSA_ILi32EEENSA_ILi64EEEEEEaNS5_IJlSB_lEEEaSJ_NS4_8TiledMMAINS4_8MMA_AtomIJNS4_4SM904GMMA26MMA_64x32x32_S32S8S8_SS_TNEEEENS4_6LayoutINS5_IJNSA_ILi2EEESB_SB_EEENS5_IJSB_NSA_ILi0EEEST_EEEEENS5_IJNS4_10UnderscoreESW_SW_EEEEENS4_13SM90_TMA_LOADENS4_14ComposedLayoutINS4_7SwizzleILi2ELi4ELi3EEENS4_18smem_ptr_flag_bitsILi8EEENSQ_INS5_IJNSA_ILi8EEESH_EEENS5_IJSH_SB_EEEEEEEvNS4_8identityESZ_S19_vS1A_EENS_8epilogue10collective6detail29Sm90TmaWarpSpecializedAdapterINS1D_15DefaultEpilogueIaSJ_SJ_NS1C_6thread17LinearCombinationIaLi1EiiLNS1H_9ScaleType4KindE0ELNS_15FloatRoundStyleE2EaEENS1_15EpilogueDefaultEEEEEvvEEEEvNT_6ParamsE,"aw",@nobits
	.sectionflags	@""
	.align	16
	.zero		1024


//--------------------- .nv.shared.reserved.0     --------------------------
	.section	.nv.shared.reserved.0,"aw",@nobits
	.weak		__nv_reservedSMEM_offset_0_alias
	.size		__nv_reservedSMEM_offset_0_alias, 0, 0
	.other		__nv_reservedSMEM_offset_0_alias,@"STO_CUDA_RESERVED_SHARED STV_DEFAULT"
__nv_reservedSMEM_offset_0_alias:
	.zero		0


//--------------------- .nv.global                --------------------------
	.section	.nv.global,"aw",@nobits
.nv.global:
	.type		_ZN39_INTERNAL_751b3449_4_k_cu_229242b7_57434cute1_E,@object
	.size		_ZN39_INTERNAL_751b3449_4_k_cu_229242b7_57434cute1_E,(_ZN39_INTERNAL_751b3449_4_k_cu_229242b7_57434cuda3std3__45__cpo6cbeginE - _ZN39_INTERNAL_751b3449_4_k_cu_229242b7_57434cute1_E)
_ZN39_INTERNAL_751b3449_4_k_cu_229242b7_57434cute1_E:
	.zero		1
	.type		_ZN39_INTERNAL_751b3449_4_k_cu_229242b7_57434cuda3std3__45__cpo6cbeginE,@object
	.size		_ZN39_INTERNAL_751b3449_4_k_cu_229242b7_57434cuda3std3__45__cpo6cbeginE,(_ZN39_INTERNAL_751b3449_4_k_cu_229242b7_57434cuda3std3__48in_placeE - _ZN39_INTERNAL_751b3449_4_k_cu_229242b7_57434cuda3std3__45__cpo6cbeginE)
_ZN39_INTERNAL_751b3449_4_k_cu_229242b7_57434cuda3std3__45__cpo6cbeginE:
	.zero		1
	.type		_ZN39_INTERNAL_751b3449_4_k_cu_229242b7_57434cuda3std3__48in_placeE,@object
	.size		_ZN39_INTERNAL_751b3449_4_k_cu_229242b7_57434cuda3std3__48in_placeE,(_ZN39_INTERNAL_751b3449_4_k_cu_229242b7_57434cuda3std6ranges3__45__cpo9iter_moveE - _ZN39_INTERNAL_751b3449_4_k_cu_229242b7_57434cuda3std3__48in_placeE)
_ZN39_INTERNAL_751b3449_4_k_cu_229242b7_57434cuda3std3__48in_placeE:
	.zero		1
	.type		_ZN39_INTERNAL_751b3449_4_k_cu_229242b7_57434cuda3std6ranges3__45__cpo9iter_moveE,@object
	.size		_ZN39_INTERNAL_751b3449_4_k_cu_229242b7_57434cuda3std6ranges3__45__cpo9iter_moveE,(_ZN39_INTERNAL_751b3449_4_k_cu_229242b7_57434cuda3std3__45__cpo5beginE - _ZN39_INTERNAL_751b3449_4_k_cu_229242b7_57434cuda3std6ranges3__45__cpo9iter_moveE)
_ZN39_INTERNAL_751b3449_4_k_cu_229242b7_57434cuda3std6ranges3__45__cpo9iter_moveE:
	.zero		1
	.type		_ZN39_INTERNAL_751b3449_4_k_cu_229242b7_57434cuda3std3__45__cpo5beginE,@object
	.size		_ZN39_INTERNAL_751b3449_4_k_cu_229242b7_57434cuda3std3__45__cpo5beginE,(_ZN39_INTERNAL_751b3449_4_k_cu_229242b7_57434cuda3std3__441_GLOBAL__N__751b3449_4_k_cu_229242b7_57436ignoreE - _ZN39_INTERNAL_751b3449_4_k_cu_229242b7_57434cuda3std3__45__cpo5beginE)
_ZN39_INTERNAL_751b3449_4_k_cu_229242b7_57434cuda3std3__45__cpo5beginE:
	.zero		1
	.type		_ZN39_INTERNAL_751b3449_4_k_cu_229242b7_57434cuda3std3__441_GLOBAL__N__751b3449_4_k_cu_229242b7_57436ignoreE,@object
	.size		_ZN39_INTERNAL_751b3449_4_k_cu_229242b7_57434cuda3std3__441_GLOBAL__N__751b3449_4_k_cu_229242b7_57436ignoreE,(_ZN39_INTERNAL_751b3449_4_k_cu_229242b7_57434cute7productE - _ZN39_INTERNAL_751b3449_4_k_cu_229242b7_57434cuda3std3__441_GLOBAL__N__751b3449_4_k_cu_229242b7_57436ignoreE)
_ZN39_INTERNAL_751b3449_4_k_cu_229242b7_57434cuda3std3__441_GLOBAL__N__751b3449_4_k_cu_229242b7_57436ignoreE:
	.zero		1
	.type		_ZN39_INTERNAL_751b3449_4_k_cu_229242b7_57434cute7productE,@object
	.size		_ZN39_INTERNAL_751b3449_4_k_cu_229242b7_57434cute7productE,(_ZN39_INTERNAL_751b3449_4_k_cu_229242b7_57434cuda3std3__45__cpo3endE - _ZN39_INTERNAL_751b3449_4_k_cu_229242b7_57434cute7productE)
_ZN39_INTERNAL_751b3449_4_k_cu_229242b7_57434cute7productE:
	.zero		1
	.type		_ZN39_INTERNAL_751b3449_4_k_cu_229242b7_57434cuda3std3__45__cpo3endE,@object
	.size		_ZN39_INTERNAL_751b3449_4_k_cu_229242b7_57434cuda3std3__45__cpo3endE,(_ZN39_INTERNAL_751b3449_4_k_cu_229242b7_57434cuda3std3__419piecewise_constructE - _ZN39_INTERNAL_751b3449_4_k_cu_229242b7_57434cuda3std3__45__cpo3endE)
_ZN39_INTERNAL_751b3449_4_k_cu_229242b7_57434cuda3std3__45__cpo3endE:
	.zero		1
	.type		_ZN39_INTERNAL_751b3449_4_k_cu_229242b7_57434cuda3std3__419piecewise_constructE,@object
	.size		_ZN39_INTERNAL_751b3449_4_k_cu_229242b7_57434cuda3std3__419piecewise_constructE,(_ZN39_INTERNAL_751b3449_4_k_cu_229242b7_57434cuda3std3__45__cpo4cendE - _ZN39_INTERNAL_751b3449_4_k_cu_229242b7_57434cuda3std3__419piecewise_constructE)
_ZN39_INTERNAL_751b3449_4_k_cu_229242b7_57434cuda3std3__419piecewise_constructE:
	.zero		1
	.type		_ZN39_INTERNAL_751b3449_4_k_cu_229242b7_57434cuda3std3__45__cpo4cendE,@object
	.size		_ZN39_INTERNAL_751b3449_4_k_cu_229242b7_57434cuda3std3__45__cpo4cendE,(_ZN39_INTERNAL_751b3449_4_k_cu_229242b7_57434cuda3std6ranges3__45__cpo4swapE - _ZN39_INTERNAL_751b3449_4_k_cu_229242b7_57434cuda3std3__45__cpo4cendE)
_ZN39_INTERNAL_751b3449_4_k_cu_229242b7_57434cuda3std3__45__cpo4cendE:
	.zero		1
	.type		_ZN39_INTERNAL_751b3449_4_k_cu_229242b7_57434cuda3std6ranges3__45__cpo4swapE,@object
	.size		_ZN39_INTERNAL_751b3449_4_k_cu_229242b7_57434cuda3std6ranges3__45__cpo4swapE,(.L_8 - _ZN39_INTERNAL_751b3449_4_k_cu_229242b7_57434cuda3std6ranges3__45__cpo4swapE)
_ZN39_INTERNAL_751b3449_4_k_cu_229242b7_57434cuda3std6ranges3__45__cpo4swapE:
	.zero		1
.L_8:


//--------------------- .nv.constant0._ZN7cutlass13device_kernelINS_4gemm6kernel13GemmUniversalIN4cute5tupleIJiiiiEEENS1_10collective13CollectiveMmaINS1_34MainloopSm90TmaGmmaWarpSpecializedILi8ENS5_IJNS4_1CILi1EEESB_SB_EEENS1_35KernelTmaWarpSpecializedCooperativeEEENS5_IJNSA_ILi384EEENSA_ILi32EEENSA_ILi64EEEEEEaNS5_IJlSB_lEEEaSJ_NS4_8TiledMMAINS4_8MMA_AtomIJNS4_4SM904GMMA26MMA_64x32x32_S32S8S8_SS_TNEEEENS4_6LayoutINS5_IJNSA_ILi2EEESB_SB_EEENS5_IJSB_NSA_ILi0EEEST_EEEEENS5_IJNS4_10UnderscoreESW_SW_EEEEENS4_13SM90_TMA_LOADENS4_14ComposedLayoutINS4_7SwizzleILi2ELi4ELi3EEENS4_18smem_ptr_flag_bitsILi8EEENSQ_INS5_IJNSA_ILi8EEESH_EEENS5_IJSH_SB_EEEEEEEvNS4_8identityESZ_S19_vS1A_EENS_8epilogue10collective6detail29Sm90TmaWarpSpecializedAdapterINS1D_15DefaultEpilogueIaSJ_SJ_NS1C_6thread17LinearCombinationIaLi1EiiLNS1H_9ScaleType4KindE0ELNS_15FloatRoundStyleE2EaEENS1_15EpilogueDefaultEEEEEvvEEEEvNT_6ParamsE --------------------------
	.section	.nv.constant0._ZN7cutlass13device_kernelINS_4gemm6kernel13GemmUniversalIN4cute5tupleIJiiiiEEENS1_10collective13CollectiveMmaINS1_34MainloopSm90TmaGmmaWarpSpecializedILi8ENS5_IJNS4_1CILi1EEESB_SB_EEENS1_35KernelTmaWarpSpecializedCooperativeEEENS5_IJNSA_ILi384EEENSA_ILi32EEENSA_ILi64EEEEEEaNS5_IJlSB_lEEEaSJ_NS4_8TiledMMAINS4_8MMA_AtomIJNS4_4SM904GMMA26MMA_64x32x32_S32S8S8_SS_TNEEEENS4_6LayoutINS5_IJNSA_ILi2EEESB_SB_EEENS5_IJSB_NSA_ILi0EEEST_EEEEENS5_IJNS4_10UnderscoreESW_SW_EEEEENS4_13SM90_TMA_LOADENS4_14ComposedLayoutINS4_7SwizzleILi2ELi4ELi3EEENS4_18smem_ptr_flag_bitsILi8EEENSQ_INS5_IJNSA_ILi8EEESH_EEENS5_IJSH_SB_EEEEEEEvNS4_8identityESZ_S19_vS1A_EENS_8epilogue10collective6detail29Sm90TmaWarpSpecializedAdapterINS1D_15DefaultEpilogueIaSJ_SJ_NS1C_6thread17LinearCombinationIaLi1EiiLNS1H_9ScaleType4KindE0ELNS_15FloatRoundStyleE2EaEENS1_15EpilogueDefaultEEEEEvvEEEEvNT_6ParamsE,"a",@progbits
	.sectionflags	@""
	.align	4
.nv.constant0._ZN7cutlass13device_kernelINS_4gemm6kernel13GemmUniversalIN4cute5tupleIJiiiiEEENS1_10collective13CollectiveMmaINS1_34MainloopSm90TmaGmmaWarpSpecializedILi8ENS5_IJNS4_1CILi1EEESB_SB_EEENS1_35KernelTmaWarpSpecializedCooperativeEEENS5_IJNSA_ILi384EEENSA_ILi32EEENSA_ILi64EEEEEEaNS5_IJlSB_lEEEaSJ_NS4_8TiledMMAINS4_8MMA_AtomIJNS4_4SM904GMMA26MMA_64x32x32_S32S8S8_SS_TNEEEENS4_6LayoutINS5_IJNSA_ILi2EEESB_SB_EEENS5_IJSB_NSA_ILi0EEEST_EEEEENS5_IJNS4_10UnderscoreESW_SW_EEEEENS4_13SM90_TMA_LOADENS4_14ComposedLayoutINS4_7SwizzleILi2ELi4ELi3EEENS4_18smem_ptr_flag_bitsILi8EEENSQ_INS5_IJNSA_ILi8EEESH_EEENS5_IJSH_SB_EEEEEEEvNS4_8identityESZ_S19_vS1A_EENS_8epilogue10collective6detail29Sm90TmaWarpSpecializedAdapterINS1D_15DefaultEpilogueIaSJ_SJ_NS1C_6thread17LinearCombinationIaLi1EiiLNS1H_9ScaleType4KindE0ELNS_15FloatRoundStyleE2EaEENS1_15EpilogueDefaultEEEEEvvEEEEvNT_6ParamsE:
	.zero		1664


//--------------------- SYMBOLS --------------------------

	.type		.nv.reservedSmem.offset0,@object
	.size		.nv.reservedSmem.offset0,0x4
	.type		__assertfail,@function
